//
// Generated by NVIDIA NVVM Compiler
//
// Compiler Build ID: CL-36424714
// Cuda compilation tools, release 13.0, V13.0.88
// Based on NVVM 20.0.0
//

.version 9.0
.target sm_100
.address_size 64

	// .globl	_Z10Assignment12sparseMatrixPfS0_

.visible .entry _Z10Assignment12sparseMatrixPfS0_(
	.param .align 8 .b8 _Z10Assignment12sparseMatrixPfS0__param_0[56],
	.param .u64 .ptr .align 1 _Z10Assignment12sparseMatrixPfS0__param_1,
	.param .u64 .ptr .align 1 _Z10Assignment12sparseMatrixPfS0__param_2
)
{
	.reg .b32 	%r<8>;
	.reg .b32 	%f<2>;
	.reg .b64 	%rd<29>;

	ld.param.u64 	%rd1, [_Z10Assignment12sparseMatrixPfS0__param_0+48];
	ld.param.u64 	%rd2, [_Z10Assignment12sparseMatrixPfS0__param_0+40];
	ld.param.u64 	%rd3, [_Z10Assignment12sparseMatrixPfS0__param_0+32];
	ld.param.u64 	%rd4, [_Z10Assignment12sparseMatrixPfS0__param_0+24];
	ld.param.u64 	%rd5, [_Z10Assignment12sparseMatrixPfS0__param_0+16];
	ld.param.u64 	%rd6, [_Z10Assignment12sparseMatrixPfS0__param_0+8];
	ld.param.u64 	%rd7, [_Z10Assignment12sparseMatrixPfS0__param_0];
	ld.param.u64 	%rd8, [_Z10Assignment12sparseMatrixPfS0__param_1];
	ld.param.u64 	%rd9, [_Z10Assignment12sparseMatrixPfS0__param_2];
	cvta.to.global.u64 	%rd10, %rd9;
	cvta.to.global.u64 	%rd11, %rd8;
	cvta.to.global.u64 	%rd12, %rd7;
	cvta.to.global.u64 	%rd13, %rd6;
	cvta.to.global.u64 	%rd14, %rd5;
	cvta.to.global.u64 	%rd15, %rd4;
	cvta.to.global.u64 	%rd16, %rd3;
	cvta.to.global.u64 	%rd17, %rd2;
	cvta.to.global.u64 	%rd18, %rd1;
	mov.u32 	%r1, %ctaid.x;
	mov.u32 	%r2, %ntid.x;
	mov.u32 	%r3, %tid.x;
	mad.lo.s32 	%r4, %r1, %r2, %r3;
	cvt.rn.f32.s32 	%f1, %r4;
	mul.wide.s32 	%rd19, %r4, 4;
	add.s64 	%rd20, %rd15, %rd19;
	st.global.f32 	[%rd20], %f1;
	add.s64 	%rd21, %rd16, %rd19;
	mov.b32 	%r5, 0;
	st.global.u32 	[%rd21], %r5;
	add.s64 	%rd22, %rd17, %rd19;
	st.global.u32 	[%rd22], %r5;
	add.s64 	%rd23, %rd18, %rd19;
	st.global.u32 	[%rd23], %r5;
	add.s64 	%rd24, %rd14, %rd19;
	st.global.u32 	[%rd24], %r5;
	add.s64 	%rd25, %rd13, %rd19;
	st.global.u32 	[%rd25], %r5;
	add.s64 	%rd26, %rd12, %rd19;
	st.global.u32 	[%rd26], %r5;
	add.s64 	%rd27, %rd11, %rd19;
	mov.b32 	%r6, 1065353216;
	st.global.u32 	[%rd27], %r6;
	add.s64 	%rd28, %rd10, %rd19;
	mov.b32 	%r7, 1073741824;
	st.global.u32 	[%rd28], %r7;
	ret;

}
	// .globl	_Z14heptaMatrixMul12sparseMatrixPfS0_
.visible .entry _Z14heptaMatrixMul12sparseMatrixPfS0_(
	.param .align 8 .b8 _Z14heptaMatrixMul12sparseMatrixPfS0__param_0[56],
	.param .u64 .ptr .align 1 _Z14heptaMatrixMul12sparseMatrixPfS0__param_1,
	.param .u64 .ptr .align 1 _Z14heptaMatrixMul12sparseMatrixPfS0__param_2
)
{
	.reg .pred 	%p<8>;
	.reg .b32 	%r<18>;
	.reg .b32 	%f<36>;
	.reg .b64 	%rd<42>;

	ld.param.u64 	%rd1, [_Z14heptaMatrixMul12sparseMatrixPfS0__param_0+48];
	ld.param.u64 	%rd2, [_Z14heptaMatrixMul12sparseMatrixPfS0__param_0+40];
	ld.param.u64 	%rd3, [_Z14heptaMatrixMul12sparseMatrixPfS0__param_0+32];
	ld.param.u64 	%rd4, [_Z14heptaMatrixMul12sparseMatrixPfS0__param_0+24];
	ld.param.u64 	%rd5, [_Z14heptaMatrixMul12sparseMatrixPfS0__param_0+16];
	ld.param.u64 	%rd6, [_Z14heptaMatrixMul12sparseMatrixPfS0__param_0+8];
	ld.param.u64 	%rd7, [_Z14heptaMatrixMul12sparseMatrixPfS0__param_0];
	ld.param.u64 	%rd8, [_Z14heptaMatrixMul12sparseMatrixPfS0__param_1];
	ld.param.u64 	%rd9, [_Z14heptaMatrixMul12sparseMatrixPfS0__param_2];
	cvta.to.global.u64 	%rd10, %rd9;
	cvta.to.global.u64 	%rd11, %rd8;
	cvta.to.global.u64 	%rd12, %rd7;
	cvta.to.global.u64 	%rd13, %rd6;
	cvta.to.global.u64 	%rd14, %rd5;
	cvta.to.global.u64 	%rd15, %rd4;
	cvta.to.global.u64 	%rd16, %rd3;
	cvta.to.global.u64 	%rd17, %rd2;
	cvta.to.global.u64 	%rd18, %rd1;
	mov.u32 	%r1, %ctaid.x;
	mov.u32 	%r2, %ntid.x;
	mov.u32 	%r3, %tid.x;
	mad.lo.s32 	%r4, %r1, %r2, %r3;
	add.s32 	%r5, %r4, 1;
	add.s32 	%r6, %r4, 2;
	add.s32 	%r7, %r4, 7;
	setp.gt.s32 	%p1, %r4, 6;
	setp.gt.s32 	%p2, %r4, 1;
	setp.gt.s32 	%p3, %r4, 0;
	setp.gt.s32 	%p4, %r4, -1;
	setp.lt.u32 	%p5, %r5, 10;
	setp.lt.u32 	%p6, %r6, 10;
	setp.lt.u32 	%p7, %r7, 10;
	mul.wide.s32 	%rd19, %r4, 4;
	add.s64 	%rd20, %rd18, %rd19;
	ld.global.f32 	%f1, [%rd20];
	selp.f32 	%f2, 0f3F800000, 0f00000000, %p1;
	mul.f32 	%f3, %f1, %f2;
	max.s32 	%r8, %r4, 7;
	add.s32 	%r9, %r8, -7;
	mul.wide.u32 	%rd21, %r9, 4;
	add.s64 	%rd22, %rd11, %rd21;
	ld.global.f32 	%f4, [%rd22];
	add.s64 	%rd23, %rd17, %rd19;
	ld.global.f32 	%f5, [%rd23];
	selp.f32 	%f6, 0f3F800000, 0f00000000, %p2;
	mul.f32 	%f7, %f5, %f6;
	max.s32 	%r10, %r4, 2;
	add.s32 	%r11, %r10, -2;
	mul.wide.u32 	%rd24, %r11, 4;
	add.s64 	%rd25, %rd11, %rd24;
	ld.global.f32 	%f8, [%rd25];
	mul.f32 	%f9, %f7, %f8;
	fma.rn.f32 	%f10, %f3, %f4, %f9;
	add.s64 	%rd26, %rd16, %rd19;
	ld.global.f32 	%f11, [%rd26];
	selp.f32 	%f12, 0f3F800000, 0f00000000, %p3;
	mul.f32 	%f13, %f11, %f12;
	max.s32 	%r12, %r4, 1;
	add.s32 	%r13, %r12, -1;
	mul.wide.u32 	%rd27, %r13, 4;
	add.s64 	%rd28, %rd11, %rd27;
	ld.global.f32 	%f14, [%rd28];
	fma.rn.f32 	%f15, %f13, %f14, %f10;
	add.s64 	%rd29, %rd15, %rd19;
	ld.global.f32 	%f16, [%rd29];
	selp.f32 	%f17, 0f3F800000, 0f00000000, %p4;
	mul.f32 	%f18, %f16, %f17;
	selp.b32 	%r14, %r4, 0, %p4;
	mul.wide.u32 	%rd30, %r14, 4;
	add.s64 	%rd31, %rd11, %rd30;
	ld.global.f32 	%f19, [%rd31];
	fma.rn.f32 	%f20, %f18, %f19, %f15;
	add.s64 	%rd32, %rd14, %rd19;
	ld.global.f32 	%f21, [%rd32];
	selp.f32 	%f22, 0f3F800000, 0f00000000, %p5;
	mul.f32 	%f23, %f21, %f22;
	selp.b32 	%r15, %r5, 0, %p5;
	mul.wide.u32 	%rd33, %r15, 4;
	add.s64 	%rd34, %rd11, %rd33;
	ld.global.f32 	%f24, [%rd34];
	fma.rn.f32 	%f25, %f23, %f24, %f20;
	add.s64 	%rd35, %rd13, %rd19;
	ld.global.f32 	%f26, [%rd35];
	selp.f32 	%f27, 0f3F800000, 0f00000000, %p6;
	mul.f32 	%f28, %f26, %f27;
	selp.b32 	%r16, %r6, 0, %p6;
	mul.wide.u32 	%rd36, %r16, 4;
	add.s64 	%rd37, %rd11, %rd36;
	ld.global.f32 	%f29, [%rd37];
	fma.rn.f32 	%f30, %f28, %f29, %f25;
	add.s64 	%rd38, %rd12, %rd19;
	ld.global.f32 	%f31, [%rd38];
	selp.f32 	%f32, 0f3F800000, 0f00000000, %p7;
	mul.f32 	%f33, %f31, %f32;
	selp.b32 	%r17, %r7, 0, %p7;
	mul.wide.u32 	%rd39, %r17, 4;
	add.s64 	%rd40, %rd11, %rd39;
	ld.global.f32 	%f34, [%rd40];
	fma.rn.f32 	%f35, %f33, %f34, %f30;
	add.s64 	%rd41, %rd10, %rd19;
	st.global.f32 	[%rd41], %f35;
	ret;

}
	// .globl	_Z8vecEqualPfS_
.visible .entry _Z8vecEqualPfS_(
	.param .u64 .ptr .align 1 _Z8vecEqualPfS__param_0,
	.param .u64 .ptr .align 1 _Z8vecEqualPfS__param_1
)
{
	.reg .b32 	%r<5>;
	.reg .b32 	%f<2>;
	.reg .b64 	%rd<8>;

	ld.param.u64 	%rd1, [_Z8vecEqualPfS__param_0];
	ld.param.u64 	%rd2, [_Z8vecEqualPfS__param_1];
	cvta.to.global.u64 	%rd3, %rd1;
	cvta.to.global.u64 	%rd4, %rd2;
	mov.u32 	%r1, %ctaid.x;
	mov.u32 	%r2, %ntid.x;
	mov.u32 	%r3, %tid.x;
	mad.lo.s32 	%r4, %r1, %r2, %r3;
	mul.wide.s32 	%rd5, %r4, 4;
	add.s64 	%rd6, %rd4, %rd5;
	ld.global.f32 	%f1, [%rd6];
	add.s64 	%rd7, %rd3, %rd5;
	st.global.f32 	[%rd7], %f1;
	ret;

}
	// .globl	_Z13vecScaledSum2PfS_S_fS_f
.visible .entry _Z13vecScaledSum2PfS_S_fS_f(
	.param .u64 .ptr .align 1 _Z13vecScaledSum2PfS_S_fS_f_param_0,
	.param .u64 .ptr .align 1 _Z13vecScaledSum2PfS_S_fS_f_param_1,
	.param .u64 .ptr .align 1 _Z13vecScaledSum2PfS_S_fS_f_param_2,
	.param .f32 _Z13vecScaledSum2PfS_S_fS_f_param_3,
	.param .u64 .ptr .align 1 _Z13vecScaledSum2PfS_S_fS_f_param_4,
	.param .f32 _Z13vecScaledSum2PfS_S_fS_f_param_5
)
{
	.reg .b32 	%r<5>;
	.reg .b32 	%f<8>;
	.reg .b64 	%rd<14>;

	ld.param.u64 	%rd1, [_Z13vecScaledSum2PfS_S_fS_f_param_0];
	ld.param.u64 	%rd2, [_Z13vecScaledSum2PfS_S_fS_f_param_1];
	ld.param.u64 	%rd3, [_Z13vecScaledSum2PfS_S_fS_f_param_2];
	ld.param.f32 	%f1, [_Z13vecScaledSum2PfS_S_fS_f_param_3];
	ld.param.u64 	%rd4, [_Z13vecScaledSum2PfS_S_fS_f_param_4];
	ld.param.f32 	%f2, [_Z13vecScaledSum2PfS_S_fS_f_param_5];
	cvta.to.global.u64 	%rd5, %rd1;
	cvta.to.global.u64 	%rd6, %rd4;
	cvta.to.global.u64 	%rd7, %rd3;
	cvta.to.global.u64 	%rd8, %rd2;
	mov.u32 	%r1, %ctaid.x;
	mov.u32 	%r2, %ntid.x;
	mov.u32 	%r3, %tid.x;
	mad.lo.s32 	%r4, %r1, %r2, %r3;
	mul.wide.s32 	%rd9, %r4, 4;
	add.s64 	%rd10, %rd8, %rd9;
	ld.global.f32 	%f3, [%rd10];
	add.s64 	%rd11, %rd7, %rd9;
	ld.global.f32 	%f4, [%rd11];
	fma.rn.f32 	%f5, %f1, %f4, %f3;
	add.s64 	%rd12, %rd6, %rd9;
	ld.global.f32 	%f6, [%rd12];
	fma.rn.f32 	%f7, %f2, %f6, %f5;
	add.s64 	%rd13, %rd5, %rd9;
	st.global.f32 	[%rd13], %f7;
	ret;

}
	// .globl	_Z12vecScaledSumPfS_S_f
.visible .entry _Z12vecScaledSumPfS_S_f(
	.param .u64 .ptr .align 1 _Z12vecScaledSumPfS_S_f_param_0,
	.param .u64 .ptr .align 1 _Z12vecScaledSumPfS_S_f_param_1,
	.param .u64 .ptr .align 1 _Z12vecScaledSumPfS_S_f_param_2,
	.param .f32 _Z12vecScaledSumPfS_S_f_param_3
)
{
	.reg .b32 	%r<5>;
	.reg .b32 	%f<5>;
	.reg .b64 	%rd<11>;

	ld.param.u64 	%rd1, [_Z12vecScaledSumPfS_S_f_param_0];
	ld.param.u64 	%rd2, [_Z12vecScaledSumPfS_S_f_param_1];
	ld.param.u64 	%rd3, [_Z12vecScaledSumPfS_S_f_param_2];
	ld.param.f32 	%f1, [_Z12vecScaledSumPfS_S_f_param_3];
	cvta.to.global.u64 	%rd4, %rd1;
	cvta.to.global.u64 	%rd5, %rd3;
	cvta.to.global.u64 	%rd6, %rd2;
	mov.u32 	%r1, %ctaid.x;
	mov.u32 	%r2, %ntid.x;
	mov.u32 	%r3, %tid.x;
	mad.lo.s32 	%r4, %r1, %r2, %r3;
	mul.wide.s32 	%rd7, %r4, 4;
	add.s64 	%rd8, %rd6, %rd7;
	ld.global.f32 	%f2, [%rd8];
	add.s64 	%rd9, %rd5, %rd7;
	ld.global.f32 	%f3, [%rd9];
	fma.rn.f32 	%f4, %f1, %f3, %f2;
	add.s64 	%rd10, %rd4, %rd7;
	st.global.f32 	[%rd10], %f4;
	ret;

}
	// .globl	_Z11vecDotArrayPfS_S_
.visible .entry _Z11vecDotArrayPfS_S_(
	.param .u64 .ptr .align 1 _Z11vecDotArrayPfS_S__param_0,
	.param .u64 .ptr .align 1 _Z11vecDotArrayPfS_S__param_1,
	.param .u64 .ptr .align 1 _Z11vecDotArrayPfS_S__param_2
)
{
	.reg .b32 	%r<5>;
	.reg .b32 	%f<4>;
	.reg .b64 	%rd<11>;

	ld.param.u64 	%rd1, [_Z11vecDotArrayPfS_S__param_0];
	ld.param.u64 	%rd2, [_Z11vecDotArrayPfS_S__param_1];
	ld.param.u64 	%rd3, [_Z11vecDotArrayPfS_S__param_2];
	cvta.to.global.u64 	%rd4, %rd1;
	cvta.to.global.u64 	%rd5, %rd3;
	cvta.to.global.u64 	%rd6, %rd2;
	mov.u32 	%r1, %ctaid.x;
	mov.u32 	%r2, %ntid.x;
	mov.u32 	%r3, %tid.x;
	mad.lo.s32 	%r4, %r1, %r2, %r3;
	mul.wide.s32 	%rd7, %r4, 4;
	add.s64 	%rd8, %rd6, %rd7;
	ld.global.f32 	%f1, [%rd8];
	add.s64 	%rd9, %rd5, %rd7;
	ld.global.f32 	%f2, [%rd9];
	mul.f32 	%f3, %f1, %f2;
	add.s64 	%rd10, %rd4, %rd7;
	st.global.f32 	[%rd10], %f3;
	ret;

}
	// .globl	_Z12vecDotArray2PfS_
.visible .entry _Z12vecDotArray2PfS_(
	.param .u64 .ptr .align 1 _Z12vecDotArray2PfS__param_0,
	.param .u64 .ptr .align 1 _Z12vecDotArray2PfS__param_1
)
{
	.reg .b32 	%r<5>;
	.reg .b32 	%f<3>;
	.reg .b64 	%rd<8>;

	ld.param.u64 	%rd1, [_Z12vecDotArray2PfS__param_0];
	ld.param.u64 	%rd2, [_Z12vecDotArray2PfS__param_1];
	cvta.to.global.u64 	%rd3, %rd1;
	cvta.to.global.u64 	%rd4, %rd2;
	mov.u32 	%r1, %ctaid.x;
	mov.u32 	%r2, %ntid.x;
	mov.u32 	%r3, %tid.x;
	mad.lo.s32 	%r4, %r1, %r2, %r3;
	mul.wide.s32 	%rd5, %r4, 4;
	add.s64 	%rd6, %rd4, %rd5;
	ld.global.f32 	%f1, [%rd6];
	mul.f32 	%f2, %f1, %f1;
	add.s64 	%rd7, %rd3, %rd5;
	st.global.f32 	[%rd7], %f2;
	ret;

}
	// .globl	_Z11vecAddReducPfS_i
.visible .entry _Z11vecAddReducPfS_i(
	.param .u64 .ptr .align 1 _Z11vecAddReducPfS_i_param_0,
	.param .u64 .ptr .align 1 _Z11vecAddReducPfS_i_param_1,
	.param .u32 _Z11vecAddReducPfS_i_param_2
)
{
	.reg .pred 	%p<3>;
	.reg .b32 	%r<8>;
	.reg .b32 	%f<5>;
	.reg .b64 	%rd<13>;

	ld.param.u64 	%rd3, [_Z11vecAddReducPfS_i_param_0];
	ld.param.u64 	%rd4, [_Z11vecAddReducPfS_i_param_1];
	ld.param.u32 	%r3, [_Z11vecAddReducPfS_i_param_2];
	cvta.to.global.u64 	%rd1, %rd3;
	cvta.to.global.u64 	%rd2, %rd4;
	mov.u32 	%r4, %ctaid.x;
	mov.u32 	%r5, %ntid.x;
	mov.u32 	%r6, %tid.x;
	mad.lo.s32 	%r1, %r4, %r5, %r6;
	shl.b32 	%r2, %r1, 1;
	setp.ge.s32 	%p1, %r2, %r3;
	@%p1 bra 	$L__BB7_4;
	add.s32 	%r7, %r2, 1;
	setp.ne.s32 	%p2, %r7, %r3;
	@%p2 bra 	$L__BB7_3;
	mul.wide.s32 	%rd9, %r2, 4;
	add.s64 	%rd10, %rd2, %rd9;
	ld.global.f32 	%f4, [%rd10];
	mul.wide.s32 	%rd11, %r1, 4;
	add.s64 	%rd12, %rd1, %rd11;
	st.global.f32 	[%rd12], %f4;
	bra.uni 	$L__BB7_4;
$L__BB7_3:
	mul.wide.s32 	%rd5, %r2, 4;
	add.s64 	%rd6, %rd2, %rd5;
	ld.global.f32 	%f1, [%rd6];
	ld.global.f32 	%f2, [%rd6+4];
	add.f32 	%f3, %f1, %f2;
	mul.wide.s32 	%rd7, %r1, 4;
	add.s64 	%rd8, %rd1, %rd7;
	st.global.f32 	[%rd8], %f3;
$L__BB7_4:
	ret;

}


// ===== COMPILED SASS (sm_100) =====

	.target	sm_100

	.elftype	@"ET_EXEC"


//--------------------- .note.nv.tkinfo           --------------------------
	.section	.note.nv.tkinfo,"",@"SHT_NOTE"
	.sectionflags	@"SHF_NOTE_NV_TKINFO"
	.tkinfo
        /*0018*/ 	.word	0x00000002
        /*0030*/ 	.string	""
        /*0030*/ 	.string	"ptxas"
        /*0030*/ 	.string	"Cuda compilation tools, release 13.0, V13.0.88"
        /*0030*/ 	.string	"Build cuda_13.0.r13.0/compiler.36424714_0"
        /*0030*/ 	.string	"-arch sm_100 -m 64 "



//--------------------- .note.nv.cuinfo           --------------------------
	.section	.note.nv.cuinfo,"",@"SHT_NOTE"
	.sectionflags	@"SHF_NOTE_NV_CUINFO"
        /*0018*/ 	.short	0x0002
        /*001a*/ 	.short	0x0064
        /*001c*/ 	.short	0x0082
	.zero		2


//--------------------- .nv.info                  --------------------------
	.section	.nv.info,"",@"SHT_CUDA_INFO"
	.align	4


	//----- nvinfo : EIATTR_REGCOUNT
	.align		4
        /*0000*/ 	.byte	0x04, 0x2f
        /*0002*/ 	.short	(.L_1 - .L_0)
	.align		4
.L_0:
        /*0004*/ 	.word	index@(_Z10Assignment12sparseMatrixPfS0_)
        /*0008*/ 	.word	0x0000001c


	//----- nvinfo : EIATTR_FRAME_SIZE
	.align		4
.L_1:
        /*000c*/ 	.byte	0x04, 0x11
        /*000e*/ 	.short	(.L_3 - .L_2)
	.align		4
.L_2:
        /*0010*/ 	.word	index@(_Z10Assignment12sparseMatrixPfS0_)
        /*0014*/ 	.word	0x00000000


	//----- nvinfo : EIATTR_REGCOUNT
	.align		4
.L_3:
        /*0018*/ 	.byte	0x04, 0x2f
        /*001a*/ 	.short	(.L_5 - .L_4)
	.align		4
.L_4:
        /*001c*/ 	.word	index@(_Z14heptaMatrixMul12sparseMatrixPfS0_)
        /*0020*/ 	.word	0x00000020


	//----- nvinfo : EIATTR_FRAME_SIZE
	.align		4
.L_5:
        /*0024*/ 	.byte	0x04, 0x11
        /*0026*/ 	.short	(.L_7 - .L_6)
	.align		4
.L_6:
        /*0028*/ 	.word	index@(_Z14heptaMatrixMul12sparseMatrixPfS0_)
        /*002c*/ 	.word	0x00000000


	//----- nvinfo : EIATTR_REGCOUNT
	.align		4
.L_7:
        /*0030*/ 	.byte	0x04, 0x2f
        /*0032*/ 	.short	(.L_9 - .L_8)
	.align		4
.L_8:
        /*0034*/ 	.word	index@(_Z8vecEqualPfS_)
        /*0038*/ 	.word	0x0000000a


	//----- nvinfo : EIATTR_FRAME_SIZE
	.align		4
.L_9:
        /*003c*/ 	.byte	0x04, 0x11
        /*003e*/ 	.short	(.L_11 - .L_10)
	.align		4
.L_10:
        /*0040*/ 	.word	index@(_Z8vecEqualPfS_)
        /*0044*/ 	.word	0x00000000


	//----- nvinfo : EIATTR_REGCOUNT
	.align		4
.L_11:
        /*0048*/ 	.byte	0x04, 0x2f
        /*004a*/ 	.short	(.L_13 - .L_12)
	.align		4
.L_12:
        /*004c*/ 	.word	index@(_Z13vecScaledSum2PfS_S_fS_f)
        /*0050*/ 	.word	0x0000000e


	//----- nvinfo : EIATTR_FRAME_SIZE
	.align		4
.L_13:
        /*0054*/ 	.byte	0x04, 0x11
        /*0056*/ 	.short	(.L_15 - .L_14)
	.align		4
.L_14:
        /*0058*/ 	.word	index@(_Z13vecScaledSum2PfS_S_fS_f)
        /*005c*/ 	.word	0x00000000


	//----- nvinfo : EIATTR_REGCOUNT
	.align		4
.L_15:
        /*0060*/ 	.byte	0x04, 0x2f
        /*0062*/ 	.short	(.L_17 - .L_16)
	.align		4
.L_16:
        /*0064*/ 	.word	index@(_Z12vecScaledSumPfS_S_f)
        /*0068*/ 	.word	0x0000000c


	//----- nvinfo : EIATTR_FRAME_SIZE
	.align		4
.L_17:
        /*006c*/ 	.byte	0x04, 0x11
        /*006e*/ 	.short	(.L_19 - .L_18)
	.align		4
.L_18:
        /*0070*/ 	.word	index@(_Z12vecScaledSumPfS_S_f)
        /*0074*/ 	.word	0x00000000


	//----- nvinfo : EIATTR_REGCOUNT
	.align		4
.L_19:
        /*0078*/ 	.byte	0x04, 0x2f
        /*007a*/ 	.short	(.L_21 - .L_20)
	.align		4
.L_20:
        /*007c*/ 	.word	index@(_Z11vecDotArrayPfS_S_)
        /*0080*/ 	.word	0x0000000c


	//----- nvinfo : EIATTR_FRAME_SIZE
	.align		4
.L_21:
        /*0084*/ 	.byte	0x04, 0x11
        /*0086*/ 	.short	(.L_23 - .L_22)
	.align		4
.L_22:
        /*0088*/ 	.word	index@(_Z11vecDotArrayPfS_S_)
        /*008c*/ 	.word	0x00000000


	//----- nvinfo : EIATTR_REGCOUNT
	.align		4
.L_23:
        /*0090*/ 	.byte	0x04, 0x2f
        /*0092*/ 	.short	(.L_25 - .L_24)
	.align		4
.L_24:
        /*0094*/ 	.word	index@(_Z12vecDotArray2PfS_)
        /*0098*/ 	.word	0x0000000a


	//----- nvinfo : EIATTR_FRAME_SIZE
	.align		4
.L_25:
        /*009c*/ 	.byte	0x04, 0x11
        /*009e*/ 	.short	(.L_27 - .L_26)
	.align		4
.L_26:
        /*00a0*/ 	.word	index@(_Z12vecDotArray2PfS_)
        /*00a4*/ 	.word	0x00000000


	//----- nvinfo : EIATTR_REGCOUNT
	.align		4
.L_27:
        /*00a8*/ 	.byte	0x04, 0x2f
        /*00aa*/ 	.short	(.L_29 - .L_28)
	.align		4
.L_28:
        /*00ac*/ 	.word	index@(_Z11vecAddReducPfS_i)
        /*00b0*/ 	.word	0x0000000c


	//----- nvinfo : EIATTR_FRAME_SIZE
	.align		4
.L_29:
        /*00b4*/ 	.byte	0x04, 0x11
        /*00b6*/ 	.short	(.L_31 - .L_30)
	.align		4
.L_30:
        /*00b8*/ 	.word	index@(_Z11vecAddReducPfS_i)
        /*00bc*/ 	.word	0x00000000


	//----- nvinfo : EIATTR_MIN_STACK_SIZE
	.align		4
.L_31:
        /*00c0*/ 	.byte	0x04, 0x12
        /*00c2*/ 	.short	(.L_33 - .L_32)
	.align		4
.L_32:
        /*00c4*/ 	.word	index@(_Z11vecAddReducPfS_i)
        /*00c8*/ 	.word	0x00000000


	//----- nvinfo : EIATTR_MIN_STACK_SIZE
	.align		4
.L_33:
        /*00cc*/ 	.byte	0x04, 0x12
        /*00ce*/ 	.short	(.L_35 - .L_34)
	.align		4
.L_34:
        /*00d0*/ 	.word	index@(_Z12vecDotArray2PfS_)
        /*00d4*/ 	.word	0x00000000


	//----- nvinfo : EIATTR_MIN_STACK_SIZE
	.align		4
.L_35:
        /*00d8*/ 	.byte	0x04, 0x12
        /*00da*/ 	.short	(.L_37 - .L_36)
	.align		4
.L_36:
        /*00dc*/ 	.word	index@(_Z11vecDotArrayPfS_S_)
        /*00e0*/ 	.word	0x00000000


	//----- nvinfo : EIATTR_MIN_STACK_SIZE
	.align		4
.L_37:
        /*00e4*/ 	.byte	0x04, 0x12
        /*00e6*/ 	.short	(.L_39 - .L_38)
	.align		4
.L_38:
        /*00e8*/ 	.word	index@(_Z12vecScaledSumPfS_S_f)
        /*00ec*/ 	.word	0x00000000


	//----- nvinfo : EIATTR_MIN_STACK_SIZE
	.align		4
.L_39:
        /*00f0*/ 	.byte	0x04, 0x12
        /*00f2*/ 	.short	(.L_41 - .L_40)
	.align		4
.L_40:
        /*00f4*/ 	.word	index@(_Z13vecScaledSum2PfS_S_fS_f)
        /*00f8*/ 	.word	0x00000000


	//----- nvinfo : EIATTR_MIN_STACK_SIZE
	.align		4
.L_41:
        /*00fc*/ 	.byte	0x04, 0x12
        /*00fe*/ 	.short	(.L_43 - .L_42)
	.align		4
.L_42:
        /*0100*/ 	.word	index@(_Z8vecEqualPfS_)
        /*0104*/ 	.word	0x00000000


	//----- nvinfo : EIATTR_MIN_STACK_SIZE
	.align		4
.L_43:
        /*0108*/ 	.byte	0x04, 0x12
        /*010a*/ 	.short	(.L_45 - .L_44)
	.align		4
.L_44:
        /*010c*/ 	.word	index@(_Z14heptaMatrixMul12sparseMatrixPfS0_)
        /*0110*/ 	.word	0x00000000


	//----- nvinfo : EIATTR_MIN_STACK_SIZE
	.align		4
.L_45:
        /*0114*/ 	.byte	0x04, 0x12
        /*0116*/ 	.short	(.L_47 - .L_46)
	.align		4
.L_46:
        /*0118*/ 	.word	index@(_Z10Assignment12sparseMatrixPfS0_)
        /*011c*/ 	.word	0x00000000
.L_47:


//--------------------- .nv.compat                --------------------------
	.section	.nv.compat,"",@"SHT_CUDA_COMPAT_INFO"
	.align	4
        /*0000*/ 	.byte	0x02, 0x09, 0x00, 0x00, 0x02, 0x02, 0x01, 0x00, 0x02, 0x05, 0x05, 0x00, 0x03, 0x07, 0x01, 0x01
        /*0010*/ 	.byte	0x02, 0x03, 0x00, 0x00, 0x02, 0x06, 0x01, 0x00, 0x04, 0x0b, 0x08, 0x00, 0x09, 0x00, 0x00, 0x00
        /*0020*/ 	.byte	0x00, 0x00, 0x00, 0x00


//--------------------- .nv.info._Z11vecAddReducPfS_i --------------------------
	.section	.nv.info._Z11vecAddReducPfS_i,"",@"SHT_CUDA_INFO"
	.sectionflags	@""
	.align	4


	//----- nvinfo : EIATTR_CUDA_API_VERSION
	.align		4
        /*0000*/ 	.byte	0x04, 0x37
        /*0002*/ 	.short	(.L_49 - .L_48)
.L_48:
        /*0004*/ 	.word	0x00000082


	//----- nvinfo : EIATTR_KPARAM_INFO
	.align		4
.L_49:
        /*0008*/ 	.byte	0x04, 0x17
        /*000a*/ 	.short	(.L_51 - .L_50)
.L_50:
        /*000c*/ 	.word	0x00000000
        /*0010*/ 	.short	0x0002
        /*0012*/ 	.short	0x0010
        /*0014*/ 	.byte	0x00, 0xf0, 0x11, 0x00


	//----- nvinfo : EIATTR_KPARAM_INFO
	.align		4
.L_51:
        /*0018*/ 	.byte	0x04, 0x17
        /*001a*/ 	.short	(.L_53 - .L_52)
.L_52:
        /*001c*/ 	.word	0x00000000
        /*0020*/ 	.short	0x0001
        /*0022*/ 	.short	0x0008
        /*0024*/ 	.byte	0x00, 0xf5, 0x21, 0x00


	//----- nvinfo : EIATTR_KPARAM_INFO
	.align		4
.L_53:
        /*0028*/ 	.byte	0x04, 0x17
        /*002a*/ 	.short	(.L_55 - .L_54)
.L_54:
        /*002c*/ 	.word	0x00000000
        /*0030*/ 	.short	0x0000
        /*0032*/ 	.short	0x0000
        /*0034*/ 	.byte	0x00, 0xf5, 0x21, 0x00


	//----- nvinfo : EIATTR_SPARSE_MMA_MASK
	.align		4
.L_55:
        /*0038*/ 	.byte	0x03, 0x50
        /*003a*/ 	.short	0x0000


	//----- nvinfo : EIATTR_MAXREG_COUNT
	.align		4
        /*003c*/ 	.byte	0x03, 0x1b
        /*003e*/ 	.short	0x00ff


	//----- nvinfo : EIATTR_MERCURY_ISA_VERSION
	.align		4
        /*0040*/ 	.byte	0x03, 0x5f
        /*0042*/ 	.short	0x0101


	//----- nvinfo : EIATTR_VRC_CTA_INIT_COUNT
	.align		4
        /*0044*/ 	.byte	0x02, 0x4a
	.zero		1
	.zero		1


	//----- nvinfo : EIATTR_EXIT_INSTR_OFFSETS
	.align		4
        /*0048*/ 	.byte	0x04, 0x1c
        /*004a*/ 	.short	(.L_57 - .L_56)


	//   ....[0]....
.L_56:
        /*004c*/ 	.word	0x00000080


	//   ....[1]....
        /*0050*/ 	.word	0x00000130


	//   ....[2]....
        /*0054*/ 	.word	0x000001c0


	//----- nvinfo : EIATTR_CRS_STACK_SIZE
	.align		4
.L_57:
        /*0058*/ 	.byte	0x04, 0x1e
        /*005a*/ 	.short	(.L_59 - .L_58)
.L_58:
        /*005c*/ 	.word	0x00000000


	//----- nvinfo : EIATTR_CBANK_PARAM_SIZE
	.align		4
.L_59:
        /*0060*/ 	.byte	0x03, 0x19
        /*0062*/ 	.short	0x0014


	//----- nvinfo : EIATTR_PARAM_CBANK
	.align		4
        /*0064*/ 	.byte	0x04, 0x0a
        /*0066*/ 	.short	(.L_61 - .L_60)
	.align		4
.L_60:
        /*0068*/ 	.word	index@(.nv.constant0._Z11vecAddReducPfS_i)
        /*006c*/ 	.short	0x0380
        /*006e*/ 	.short	0x0014


	//----- nvinfo : EIATTR_SW_WAR
	.align		4
.L_61:
        /*0070*/ 	.byte	0x04, 0x36
        /*0072*/ 	.short	(.L_63 - .L_62)
.L_62:
        /*0074*/ 	.word	0x00000008
.L_63:


//--------------------- .nv.info._Z12vecDotArray2PfS_ --------------------------
	.section	.nv.info._Z12vecDotArray2PfS_,"",@"SHT_CUDA_INFO"
	.sectionflags	@""
	.align	4


	//----- nvinfo : EIATTR_CUDA_API_VERSION
	.align		4
        /*0000*/ 	.byte	0x04, 0x37
        /*0002*/ 	.short	(.L_65 - .L_64)
.L_64:
        /*0004*/ 	.word	0x00000082


	//----- nvinfo : EIATTR_KPARAM_INFO
	.align		4
.L_65:
        /*0008*/ 	.byte	0x04, 0x17
        /*000a*/ 	.short	(.L_67 - .L_66)
.L_66:
        /*000c*/ 	.word	0x00000000
        /*0010*/ 	.short	0x0001
        /*0012*/ 	.short	0x0008
        /*0014*/ 	.byte	0x00, 0xf5, 0x21, 0x00


	//----- nvinfo : EIATTR_KPARAM_INFO
	.align		4
.L_67:
        /*0018*/ 	.byte	0x04, 0x17
        /*001a*/ 	.short	(.L_69 - .L_68)
.L_68:
        /*001c*/ 	.word	0x00000000
        /*0020*/ 	.short	0x0000
        /*0022*/ 	.short	0x0000
        /*0024*/ 	.byte	0x00, 0xf5, 0x21, 0x00


	//----- nvinfo : EIATTR_SPARSE_MMA_MASK
	.align		4
.L_69:
        /*0028*/ 	.byte	0x03, 0x50
        /*002a*/ 	.short	0x0000


	//----- nvinfo : EIATTR_MAXREG_COUNT
	.align		4
        /*002c*/ 	.byte	0x03, 0x1b
        /*002e*/ 	.short	0x00ff


	//----- nvinfo : EIATTR_MERCURY_ISA_VERSION
	.align		4
        /*0030*/ 	.byte	0x03, 0x5f
        /*0032*/ 	.short	0x0101


	//----- nvinfo : EIATTR_VRC_CTA_INIT_COUNT
	.align		4
        /*0034*/ 	.byte	0x02, 0x4a
	.zero		1
	.zero		1


	//----- nvinfo : EIATTR_EXIT_INSTR_OFFSETS
	.align		4
        /*0038*/ 	.byte	0x04, 0x1c
        /*003a*/ 	.short	(.L_71 - .L_70)


	//   ....[0]....
.L_70:
        /*003c*/ 	.word	0x000000d0


	//----- nvinfo : EIATTR_CBANK_PARAM_SIZE
	.align		4
.L_71:
        /*0040*/ 	.byte	0x03, 0x19
        /*0042*/ 	.short	0x0010


	//----- nvinfo : EIATTR_PARAM_CBANK
	.align		4
        /*0044*/ 	.byte	0x04, 0x0a
        /*0046*/ 	.short	(.L_73 - .L_72)
	.align		4
.L_72:
        /*0048*/ 	.word	index@(.nv.constant0._Z12vecDotArray2PfS_)
        /*004c*/ 	.short	0x0380
        /*004e*/ 	.short	0x0010


	//----- nvinfo : EIATTR_SW_WAR
	.align		4
.L_73:
        /*0050*/ 	.byte	0x04, 0x36
        /*0052*/ 	.short	(.L_75 - .L_74)
.L_74:
        /*0054*/ 	.word	0x00000008
.L_75:


//--------------------- .nv.info._Z11vecDotArrayPfS_S_ --------------------------
	.section	.nv.info._Z11vecDotArrayPfS_S_,"",@"SHT_CUDA_INFO"
	.sectionflags	@""
	.align	4


	//----- nvinfo : EIATTR_CUDA_API_VERSION
	.align		4
        /*0000*/ 	.byte	0x04, 0x37
        /*0002*/ 	.short	(.L_77 - .L_76)
.L_76:
        /*0004*/ 	.word	0x00000082


	//----- nvinfo : EIATTR_KPARAM_INFO
	.align		4
.L_77:
        /*0008*/ 	.byte	0x04, 0x17
        /*000a*/ 	.short	(.L_79 - .L_78)
.L_78:
        /*000c*/ 	.word	0x00000000
        /*0010*/ 	.short	0x0002
        /*0012*/ 	.short	0x0010
        /*0014*/ 	.byte	0x00, 0xf5, 0x21, 0x00


	//----- nvinfo : EIATTR_KPARAM_INFO
	.align		4
.L_79:
        /*0018*/ 	.byte	0x04, 0x17
        /*001a*/ 	.short	(.L_81 - .L_80)
.L_80:
        /*001c*/ 	.word	0x00000000
        /*0020*/ 	.short	0x0001
        /*0022*/ 	.short	0x0008
        /*0024*/ 	.byte	0x00, 0xf5, 0x21, 0x00


	//----- nvinfo : EIATTR_KPARAM_INFO
	.align		4
.L_81:
        /*0028*/ 	.byte	0x04, 0x17
        /*002a*/ 	.short	(.L_83 - .L_82)
.L_82:
        /*002c*/ 	.word	0x00000000
        /*0030*/ 	.short	0x0000
        /*0032*/ 	.short	0x0000
        /*0034*/ 	.byte	0x00, 0xf5, 0x21, 0x00


	//----- nvinfo : EIATTR_SPARSE_MMA_MASK
	.align		4
.L_83:
        /*0038*/ 	.byte	0x03, 0x50
        /*003a*/ 	.short	0x0000


	//----- nvinfo : EIATTR_MAXREG_COUNT
	.align		4
        /*003c*/ 	.byte	0x03, 0x1b
        /*003e*/ 	.short	0x00ff


	//----- nvinfo : EIATTR_MERCURY_ISA_VERSION
	.align		4
        /*0040*/ 	.byte	0x03, 0x5f
        /*0042*/ 	.short	0x0101


	//----- nvinfo : EIATTR_VRC_CTA_INIT_COUNT
	.align		4
        /*0044*/ 	.byte	0x02, 0x4a
	.zero		1
	.zero		1


	//----- nvinfo : EIATTR_EXIT_INSTR_OFFSETS
	.align		4
        /*0048*/ 	.byte	0x04, 0x1c
        /*004a*/ 	.short	(.L_85 - .L_84)


	//   ....[0]....
.L_84:
        /*004c*/ 	.word	0x00000100


	//----- nvinfo : EIATTR_CBANK_PARAM_SIZE
	.align		4
.L_85:
        /*0050*/ 	.byte	0x03, 0x19
        /*0052*/ 	.short	0x0018


	//----- nvinfo : EIATTR_PARAM_CBANK
	.align		4
        /*0054*/ 	.byte	0x04, 0x0a
        /*0056*/ 	.short	(.L_87 - .L_86)
	.align		4
.L_86:
        /*0058*/ 	.word	index@(.nv.constant0._Z11vecDotArrayPfS_S_)
        /*005c*/ 	.short	0x0380
        /*005e*/ 	.short	0x0018


	//----- nvinfo : EIATTR_SW_WAR
	.align		4
.L_87:
        /*0060*/ 	.byte	0x04, 0x36
        /*0062*/ 	.short	(.L_89 - .L_88)
.L_88:
        /*0064*/ 	.word	0x00000008
.L_89:


//--------------------- .nv.info._Z12vecScaledSumPfS_S_f --------------------------
	.section	.nv.info._Z12vecScaledSumPfS_S_f,"",@"SHT_CUDA_INFO"
	.sectionflags	@""
	.align	4


	//----- nvinfo : EIATTR_CUDA_API_VERSION
	.align		4
        /*0000*/ 	.byte	0x04, 0x37
        /*0002*/ 	.short	(.L_91 - .L_90)
.L_90:
        /*0004*/ 	.word	0x00000082


	//----- nvinfo : EIATTR_KPARAM_INFO
	.align		4
.L_91:
        /*0008*/ 	.byte	0x04, 0x17
        /*000a*/ 	.short	(.L_93 - .L_92)
.L_92:
        /*000c*/ 	.word	0x00000000
        /*0010*/ 	.short	0x0003
        /*0012*/ 	.short	0x0018
        /*0014*/ 	.byte	0x00, 0xf0, 0x11, 0x00


	//----- nvinfo : EIATTR_KPARAM_INFO
	.align		4
.L_93:
        /*0018*/ 	.byte	0x04, 0x17
        /*001a*/ 	.short	(.L_95 - .L_94)
.L_94:
        /*001c*/ 	.word	0x00000000
        /*0020*/ 	.short	0x0002
        /*0022*/ 	.short	0x0010
        /*0024*/ 	.byte	0x00, 0xf5, 0x21, 0x00


	//----- nvinfo : EIATTR_KPARAM_INFO
	.align		4
.L_95:
        /*0028*/ 	.byte	0x04, 0x17
        /*002a*/ 	.short	(.L_97 - .L_96)
.L_96:
        /*002c*/ 	.word	0x00000000
        /*0030*/ 	.short	0x0001
        /*0032*/ 	.short	0x0008
        /*0034*/ 	.byte	0x00, 0xf5, 0x21, 0x00


	//----- nvinfo : EIATTR_KPARAM_INFO
	.align		4
.L_97:
        /*0038*/ 	.byte	0x04, 0x17
        /*003a*/ 	.short	(.L_99 - .L_98)
.L_98:
        /*003c*/ 	.word	0x00000000
        /*0040*/ 	.short	0x0000
        /*0042*/ 	.short	0x0000
        /*0044*/ 	.byte	0x00, 0xf5, 0x21, 0x00


	//----- nvinfo : EIATTR_SPARSE_MMA_MASK
	.align		4
.L_99:
        /*0048*/ 	.byte	0x03, 0x50
        /*004a*/ 	.short	0x0000


	//----- nvinfo : EIATTR_MAXREG_COUNT
	.align		4
        /*004c*/ 	.byte	0x03, 0x1b
        /*004e*/ 	.short	0x00ff


	//----- nvinfo : EIATTR_MERCURY_ISA_VERSION
	.align		4
        /*0050*/ 	.byte	0x03, 0x5f
        /*0052*/ 	.short	0x0101


	//----- nvinfo : EIATTR_VRC_CTA_INIT_COUNT
	.align		4
        /*0054*/ 	.byte	0x02, 0x4a
	.zero		1
	.zero		1


	//----- nvinfo : EIATTR_EXIT_INSTR_OFFSETS
	.align		4
        /*0058*/ 	.byte	0x04, 0x1c
        /*005a*/ 	.short	(.L_101 - .L_100)


	//   ....[0]....
.L_100:
        /*005c*/ 	.word	0x00000110


	//----- nvinfo : EIATTR_CBANK_PARAM_SIZE
	.align		4
.L_101:
        /*0060*/ 	.byte	0x03, 0x19
        /*0062*/ 	.short	0x001c


	//----- nvinfo : EIATTR_PARAM_CBANK
	.align		4
        /*0064*/ 	.byte	0x04, 0x0a
        /*0066*/ 	.short	(.L_103 - .L_102)
	.align		4
.L_102:
        /*0068*/ 	.word	index@(.nv.constant0._Z12vecScaledSumPfS_S_f)
        /*006c*/ 	.short	0x0380
        /*006e*/ 	.short	0x001c


	//----- nvinfo : EIATTR_SW_WAR
	.align		4
.L_103:
        /*0070*/ 	.byte	0x04, 0x36
        /*0072*/ 	.short	(.L_105 - .L_104)
.L_104:
        /*0074*/ 	.word	0x00000008
.L_105:


//--------------------- .nv.info._Z13vecScaledSum2PfS_S_fS_f --------------------------
	.section	.nv.info._Z13vecScaledSum2PfS_S_fS_f,"",@"SHT_CUDA_INFO"
	.sectionflags	@""
	.align	4


	//----- nvinfo : EIATTR_CUDA_API_VERSION
	.align		4
        /*0000*/ 	.byte	0x04, 0x37
        /*0002*/ 	.short	(.L_107 - .L_106)
.L_106:
        /*0004*/ 	.word	0x00000082


	//----- nvinfo : EIATTR_KPARAM_INFO
	.align		4
.L_107:
        /*0008*/ 	.byte	0x04, 0x17
        /*000a*/ 	.short	(.L_109 - .L_108)
.L_108:
        /*000c*/ 	.word	0x00000000
        /*0010*/ 	.short	0x0005
        /*0012*/ 	.short	0x0028
        /*0014*/ 	.byte	0x00, 0xf0, 0x11, 0x00


	//----- nvinfo : EIATTR_KPARAM_INFO
	.align		4
.L_109:
        /*0018*/ 	.byte	0x04, 0x17
        /*001a*/ 	.short	(.L_111 - .L_110)
.L_110:
        /*001c*/ 	.word	0x00000000
        /*0020*/ 	.short	0x0004
        /*0022*/ 	.short	0x0020
        /*0024*/ 	.byte	0x00, 0xf5, 0x21, 0x00


	//----- nvinfo : EIATTR_KPARAM_INFO
	.align		4
.L_111:
        /*0028*/ 	.byte	0x04, 0x17
        /*002a*/ 	.short	(.L_113 - .L_112)
.L_112:
        /*002c*/ 	.word	0x00000000
        /*0030*/ 	.short	0x0003
        /*0032*/ 	.short	0x0018
        /*0034*/ 	.byte	0x00, 0xf0, 0x11, 0x00


	//----- nvinfo : EIATTR_KPARAM_INFO
	.align		4
.L_113:
        /*0038*/ 	.byte	0x04, 0x17
        /*003a*/ 	.short	(.L_115 - .L_114)
.L_114:
        /*003c*/ 	.word	0x00000000
        /*0040*/ 	.short	0x0002
        /*0042*/ 	.short	0x0010
        /*0044*/ 	.byte	0x00, 0xf5, 0x21, 0x00


	//----- nvinfo : EIATTR_KPARAM_INFO
	.align		4
.L_115:
        /*0048*/ 	.byte	0x04, 0x17
        /*004a*/ 	.short	(.L_117 - .L_116)
.L_116:
        /*004c*/ 	.word	0x00000000
        /*0050*/ 	.short	0x0001
        /*0052*/ 	.short	0x0008
        /*0054*/ 	.byte	0x00, 0xf5, 0x21, 0x00


	//----- nvinfo : EIATTR_KPARAM_INFO
	.align		4
.L_117:
        /*0058*/ 	.byte	0x04, 0x17
        /*005a*/ 	.short	(.L_119 - .L_118)
.L_118:
        /*005c*/ 	.word	0x00000000
        /*0060*/ 	.short	0x0000
        /*0062*/ 	.short	0x0000
        /*0064*/ 	.byte	0x00, 0xf5, 0x21, 0x00


	//----- nvinfo : EIATTR_SPARSE_MMA_MASK
	.align		4
.L_119:
        /*0068*/ 	.byte	0x03, 0x50
        /*006a*/ 	.short	0x0000


	//----- nvinfo : EIATTR_MAXREG_COUNT
	.align		4
        /*006c*/ 	.byte	0x03, 0x1b
        /*006e*/ 	.short	0x00ff


	//----- nvinfo : EIATTR_MERCURY_ISA_VERSION
	.align		4
        /*0070*/ 	.byte	0x03, 0x5f
        /*0072*/ 	.short	0x0101


	//----- nvinfo : EIATTR_VRC_CTA_INIT_COUNT
	.align		4
        /*0074*/ 	.byte	0x02, 0x4a
	.zero		1
	.zero		1


	//----- nvinfo : EIATTR_EXIT_INSTR_OFFSETS
	.align		4
        /*0078*/ 	.byte	0x04, 0x1c
        /*007a*/ 	.short	(.L_121 - .L_120)


	//   ....[0]....
.L_120:
        /*007c*/ 	.word	0x00000160


	//----- nvinfo : EIATTR_CBANK_PARAM_SIZE
	.align		4
.L_121:
        /*0080*/ 	.byte	0x03, 0x19
        /*0082*/ 	.short	0x002c


	//----- nvinfo : EIATTR_PARAM_CBANK
	.align		4
        /*0084*/ 	.byte	0x04, 0x0a
        /*0086*/ 	.short	(.L_123 - .L_122)
	.align		4
.L_122:
        /*0088*/ 	.word	index@(.nv.constant0._Z13vecScaledSum2PfS_S_fS_f)
        /*008c*/ 	.short	0x0380
        /*008e*/ 	.short	0x002c


	//----- nvinfo : EIATTR_SW_WAR
	.align		4
.L_123:
        /*0090*/ 	.byte	0x04, 0x36
        /*0092*/ 	.short	(.L_125 - .L_124)
.L_124:
        /*0094*/ 	.word	0x00000008
.L_125:


//--------------------- .nv.info._Z8vecEqualPfS_  --------------------------
	.section	.nv.info._Z8vecEqualPfS_,"",@"SHT_CUDA_INFO"
	.sectionflags	@""
	.align	4


	//----- nvinfo : EIATTR_CUDA_API_VERSION
	.align		4
        /*0000*/ 	.byte	0x04, 0x37
        /*0002*/ 	.short	(.L_127 - .L_126)
.L_126:
        /*0004*/ 	.word	0x00000082


	//----- nvinfo : EIATTR_KPARAM_INFO
	.align		4
.L_127:
        /*0008*/ 	.byte	0x04, 0x17
        /*000a*/ 	.short	(.L_129 - .L_128)
.L_128:
        /*000c*/ 	.word	0x00000000
        /*0010*/ 	.short	0x0001
        /*0012*/ 	.short	0x0008
        /*0014*/ 	.byte	0x00, 0xf5, 0x21, 0x00


	//----- nvinfo : EIATTR_KPARAM_INFO
	.align		4
.L_129:
        /*0018*/ 	.byte	0x04, 0x17
        /*001a*/ 	.short	(.L_131 - .L_130)
.L_130:
        /*001c*/ 	.word	0x00000000
        /*0020*/ 	.short	0x0000
        /*0022*/ 	.short	0x0000
        /*0024*/ 	.byte	0x00, 0xf5, 0x21, 0x00


	//----- nvinfo : EIATTR_SPARSE_MMA_MASK
	.align		4
.L_131:
        /*0028*/ 	.byte	0x03, 0x50
        /*002a*/ 	.short	0x0000


	//----- nvinfo : EIATTR_MAXREG_COUNT
	.align		4
        /*002c*/ 	.byte	0x03, 0x1b
        /*002e*/ 	.short	0x00ff


	//----- nvinfo : EIATTR_MERCURY_ISA_VERSION
	.align		4
        /*0030*/ 	.byte	0x03, 0x5f
        /*0032*/ 	.short	0x0101


	//----- nvinfo : EIATTR_VRC_CTA_INIT_COUNT
	.align		4
        /*0034*/ 	.byte	0x02, 0x4a
	.zero		1
	.zero		1


	//----- nvinfo : EIATTR_EXIT_INSTR_OFFSETS
	.align		4
        /*0038*/ 	.byte	0x04, 0x1c
        /*003a*/ 	.short	(.L_133 - .L_132)


	//   ....[0]....
.L_132:
        /*003c*/ 	.word	0x000000c0


	//----- nvinfo : EIATTR_CBANK_PARAM_SIZE
	.align		4
.L_133:
        /*0040*/ 	.byte	0x03, 0x19
        /*0042*/ 	.short	0x0010


	//----- nvinfo : EIATTR_PARAM_CBANK
	.align		4
        /*0044*/ 	.byte	0x04, 0x0a
        /*0046*/ 	.short	(.L_135 - .L_134)
	.align		4
.L_134:
        /*0048*/ 	.word	index@(.nv.constant0._Z8vecEqualPfS_)
        /*004c*/ 	.short	0x0380
        /*004e*/ 	.short	0x0010


	//----- nvinfo : EIATTR_SW_WAR
	.align		4
.L_135:
        /*0050*/ 	.byte	0x04, 0x36
        /*0052*/ 	.short	(.L_137 - .L_136)
.L_136:
        /*0054*/ 	.word	0x00000008
.L_137:


//--------------------- .nv.info._Z14heptaMatrixMul12sparseMatrixPfS0_ --------------------------
	.section	.nv.info._Z14heptaMatrixMul12sparseMatrixPfS0_,"",@"SHT_CUDA_INFO"
	.sectionflags	@""
	.align	4


	//----- nvinfo : EIATTR_CUDA_API_VERSION
	.align		4
        /*0000*/ 	.byte	0x04, 0x37
        /*0002*/ 	.short	(.L_139 - .L_138)
.L_138:
        /*0004*/ 	.word	0x00000082


	//----- nvinfo : EIATTR_KPARAM_INFO
	.align		4
.L_139:
        /*0008*/ 	.byte	0x04, 0x17
        /*000a*/ 	.short	(.L_141 - .L_140)
.L_140:
        /*000c*/ 	.word	0x00000000
        /*0010*/ 	.short	0x0002
        /*0012*/ 	.short	0x0040
        /*0014*/ 	.byte	0x00, 0xf5, 0x21, 0x00


	//----- nvinfo : EIATTR_KPARAM_INFO
	.align		4
.L_141:
        /*0018*/ 	.byte	0x04, 0x17
        /*001a*/ 	.short	(.L_143 - .L_142)
.L_142:
        /*001c*/ 	.word	0x00000000
        /*0020*/ 	.short	0x0001
        /*0022*/ 	.short	0x0038
        /*0024*/ 	.byte	0x00, 0xf5, 0x21, 0x00


	//----- nvinfo : EIATTR_KPARAM_INFO
	.align		4
.L_143:
        /*0028*/ 	.byte	0x04, 0x17
        /*002a*/ 	.short	(.L_145 - .L_144)
.L_144:
        /*002c*/ 	.word	0x00000000
        /*0030*/ 	.short	0x0000
        /*0032*/ 	.short	0x0000
        /*0034*/ 	.byte	0x00, 0xf0, 0xe1, 0x00


	//----- nvinfo : EIATTR_SPARSE_MMA_MASK
	.align		4
.L_145:
        /*0038*/ 	.byte	0x03, 0x50
        /*003a*/ 	.short	0x0000


	//----- nvinfo : EIATTR_MAXREG_COUNT
	.align		4
        /*003c*/ 	.byte	0x03, 0x1b
        /*003e*/ 	.short	0x00ff


	//----- nvinfo : EIATTR_MERCURY_ISA_VERSION
	.align		4
        /*0040*/ 	.byte	0x03, 0x5f
        /*0042*/ 	.short	0x0101


	//----- nvinfo : EIATTR_VRC_CTA_INIT_COUNT
	.align		4
        /*0044*/ 	.byte	0x02, 0x4a
	.zero		1
	.zero		1


	//----- nvinfo : EIATTR_EXIT_INSTR_OFFSETS
	.align		4
        /*0048*/ 	.byte	0x04, 0x1c
        /*004a*/ 	.short	(.L_147 - .L_146)


	//   ....[0]....
.L_146:
        /*004c*/ 	.word	0x00000560


	//----- nvinfo : EIATTR_CBANK_PARAM_SIZE
	.align		4
.L_147:
        /*0050*/ 	.byte	0x03, 0x19
        /*0052*/ 	.short	0x0048


	//----- nvinfo : EIATTR_PARAM_CBANK
	.align		4
        /*0054*/ 	.byte	0x04, 0x0a
        /*0056*/ 	.short	(.L_149 - .L_148)
	.align		4
.L_148:
        /*0058*/ 	.word	index@(.nv.constant0._Z14heptaMatrixMul12sparseMatrixPfS0_)
        /*005c*/ 	.short	0x0380
        /*005e*/ 	.short	0x0048


	//----- nvinfo : EIATTR_SW_WAR
	.align		4
.L_149:
        /*0060*/ 	.byte	0x04, 0x36
        /*0062*/ 	.short	(.L_151 - .L_150)
.L_150:
        /*0064*/ 	.word	0x00000008
.L_151:


//--------------------- .nv.info._Z10Assignment12sparseMatrixPfS0_ --------------------------
	.section	.nv.info._Z10Assignment12sparseMatrixPfS0_,"",@"SHT_CUDA_INFO"
	.sectionflags	@""
	.align	4


	//----- nvinfo : EIATTR_CUDA_API_VERSION
	.align		4
        /*0000*/ 	.byte	0x04, 0x37
        /*0002*/ 	.short	(.L_153 - .L_152)
.L_152:
        /*0004*/ 	.word	0x00000082


	//----- nvinfo : EIATTR_KPARAM_INFO
	.align		4
.L_153:
        /*0008*/ 	.byte	0x04, 0x17
        /*000a*/ 	.short	(.L_155 - .L_154)
.L_154:
        /*000c*/ 	.word	0x00000000
        /*0010*/ 	.short	0x0002
        /*0012*/ 	.short	0x0040
        /*0014*/ 	.byte	0x00, 0xf5, 0x21, 0x00


	//----- nvinfo : EIATTR_KPARAM_INFO
	.align		4
.L_155:
        /*0018*/ 	.byte	0x04, 0x17
        /*001a*/ 	.short	(.L_157 - .L_156)
.L_156:
        /*001c*/ 	.word	0x00000000
        /*0020*/ 	.short	0x0001
        /*0022*/ 	.short	0x0038
        /*0024*/ 	.byte	0x00, 0xf5, 0x21, 0x00


	//----- nvinfo : EIATTR_KPARAM_INFO
	.align		4
.L_157:
        /*0028*/ 	.byte	0x04, 0x17
        /*002a*/ 	.short	(.L_159 - .L_158)
.L_158:
        /*002c*/ 	.word	0x00000000
        /*0030*/ 	.short	0x0000
        /*0032*/ 	.short	0x0000
        /*0034*/ 	.byte	0x00, 0xf0, 0xe1, 0x00


	//----- nvinfo : EIATTR_SPARSE_MMA_MASK
	.align		4
.L_159:
        /*0038*/ 	.byte	0x03, 0x50
        /*003a*/ 	.short	0x0000


	//----- nvinfo : EIATTR_MAXREG_COUNT
	.align		4
        /*003c*/ 	.byte	0x03, 0x1b
        /*003e*/ 	.short	0x00ff


	//----- nvinfo : EIATTR_MERCURY_ISA_VERSION
	.align		4
        /*0040*/ 	.byte	0x03, 0x5f
        /*0042*/ 	.short	0x0101


	//----- nvinfo : EIATTR_VRC_CTA_INIT_COUNT
	.align		4
        /*0044*/ 	.byte	0x02, 0x4a
	.zero		1
	.zero		1


	//----- nvinfo : EIATTR_EXIT_INSTR_OFFSETS
	.align		4
        /*0048*/ 	.byte	0x04, 0x1c
        /*004a*/ 	.short	(.L_161 - .L_160)


	//   ....[0]....
.L_160:
        /*004c*/ 	.word	0x00000240


	//----- nvinfo : EIATTR_CBANK_PARAM_SIZE
	.align		4
.L_161:
        /*0050*/ 	.byte	0x03, 0x19
        /*0052*/ 	.short	0x0048


	//----- nvinfo : EIATTR_PARAM_CBANK
	.align		4
        /*0054*/ 	.byte	0x04, 0x0a
        /*0056*/ 	.short	(.L_163 - .L_162)
	.align		4
.L_162:
        /*0058*/ 	.word	index@(.nv.constant0._Z10Assignment12sparseMatrixPfS0_)
        /*005c*/ 	.short	0x0380
        /*005e*/ 	.short	0x0048


	//----- nvinfo : EIATTR_SW_WAR
	.align		4
.L_163:
        /*0060*/ 	.byte	0x04, 0x36
        /*0062*/ 	.short	(.L_165 - .L_164)
.L_164:
        /*0064*/ 	.word	0x00000008
.L_165:


//--------------------- .nv.callgraph             --------------------------
	.section	.nv.callgraph,"",@"SHT_CUDA_CALLGRAPH"
	.align	4
	.sectionentsize	8
	.align		4
        /*0000*/ 	.word	0x00000000
	.align		4
        /*0004*/ 	.word	0xffffffff
	.align		4
        /*0008*/ 	.word	0x00000000
	.align		4
        /*000c*/ 	.word	0xfffffffe
	.align		4
        /*0010*/ 	.word	0x00000000
	.align		4
        /*0014*/ 	.word	0xfffffffd
	.align		4
        /*0018*/ 	.word	0x00000000
	.align		4
        /*001c*/ 	.word	0xfffffffc


//--------------------- .text._Z11vecAddReducPfS_i --------------------------
	.section	.text._Z11vecAddReducPfS_i,"ax",@progbits
	.align	128
        .global         _Z11vecAddReducPfS_i
        .type           _Z11vecAddReducPfS_i,@function
        .size           _Z11vecAddReducPfS_i,(.L_x_9 - _Z11vecAddReducPfS_i)
        .other          _Z11vecAddReducPfS_i,@"STO_CUDA_ENTRY STV_DEFAULT"
_Z11vecAddReducPfS_i:
.text._Z11vecAddReducPfS_i:
[----:B------:R-:W-:Y:S01]  /*0000*/  LDC R1, c[0x0][0x37c] ;  /* 0x0000df00ff017b82 */ /* 0x000fe20000000800 */
[----:B------:R-:W0:Y:S07]  /*0010*/  S2R R0, SR_TID.X ;  /* 0x0000000000007919 */ /* 0x000e2e0000002100 */
[----:B------:R-:W0:Y:S01]  /*0020*/  S2UR UR4, SR_CTAID.X ;  /* 0x00000000000479c3 */ /* 0x000e220000002500 */
[----:B------:R-:W1:Y:S07]  /*0030*/  LDCU UR5, c[0x0][0x390] ;  /* 0x00007200ff0577ac */ /* 0x000e6e0008000800 */
[----:B------:R-:W0:Y:S02]  /*0040*/  LDC R7, c[0x0][0x360] ;  /* 0x0000d800ff077b82 */ /* 0x000e240000000800 */
[----:B0-----:R-:W-:-:S05]  /*0050*/  IMAD R7, R7, UR4, R0 ;  /* 0x0000000407077c24 */ /* 0x001fca000f8e0200 */
[----:B------:R-:W-:-:S04]  /*0060*/  SHF.L.U32 R5, R7, 0x1, RZ ;  /* 0x0000000107057819 */ /* 0x000fc800000006ff */
[----:B-1----:R-:W-:-:S13]  /*0070*/  ISETP.GE.AND P0, PT, R5, UR5, PT ;  /* 0x0000000505007c0c */ /* 0x002fda000bf06270 */
[----:B------:R-:W-:Y:S05]  /*0080*/  @P0 EXIT ;  /* 0x000000000000094d */ /* 0x000fea0003800000 */
[----:B------:R-:W-:-:S04]  /*0090*/  IADD3 R0, PT, PT, R5, 0x1, RZ ;  /* 0x0000000105007810 */ /* 0x000fc80007ffe0ff */
[----:B------:R-:W-:Y:S01]  /*00a0*/  ISETP.NE.AND P0, PT, R0, UR5, PT ;  /* 0x0000000500007c0c */ /* 0x000fe2000bf05270 */
[----:B------:R-:W0:-:S12]  /*00b0*/  LDCU.64 UR4, c[0x0][0x358] ;  /* 0x00006b00ff0477ac */ /* 0x000e180008000a00 */
[----:B------:R-:W-:Y:S05]  /*00c0*/  @P0 BRA `(.L_x_0) ;  /* 0x00000000001c0947 */ /* 0x000fea0003800000 */
[----:B------:R-:W1:Y:S02]  /*00d0*/  LDC.64 R2, c[0x0][0x388] ;  /* 0x0000e200ff027b82 */ /* 0x000e640000000a00 */
[----:B-1----:R-:W-:-:S06]  /*00e0*/  IMAD.WIDE R2, R5, 0x4, R2 ;  /* 0x0000000405027825 */ /* 0x002fcc00078e0202 */
[----:B------:R-:W1:Y:S01]  /*00f0*/  LDC.64 R4, c[0x0][0x380] ;  /* 0x0000e000ff047b82 */ /* 0x000e620000000a00 */
[----:B0-----:R-:W2:Y:S01]  /*0100*/  LDG.E R3, desc[UR4][R2.64] ;  /* 0x0000000402037981 */ /* 0x001ea2000c1e1900 */
[----:B-1----:R-:W-:-:S05]  /*0110*/  IMAD.WIDE R4, R7, 0x4, R4 ;  /* 0x0000000407047825 */ /* 0x002fca00078e0204 */
[----:B--2---:R-:W-:Y:S01]  /*0120*/  STG.E desc[UR4][R4.64], R3 ;  /* 0x0000000304007986 */ /* 0x004fe2000c101904 */
[----:B------:R-:W-:Y:S05]  /*0130*/  EXIT ;  /* 0x000000000000794d */ /* 0x000fea0003800000 */
.L_x_0:
[----:B------:R-:W1:Y:S02]  /*0140*/  LDC.64 R2, c[0x0][0x388] ;  /* 0x0000e200ff027b82 */ /* 0x000e640000000a00 */
[----:B-1----:R-:W-:-:S06]  /*0150*/  IMAD.WIDE R2, R5, 0x4, R2 ;  /* 0x0000000405027825 */ /* 0x002fcc00078e0202 */
[----:B------:R-:W1:Y:S01]  /*0160*/  LDC.64 R4, c[0x0][0x380] ;  /* 0x0000e000ff047b82 */ /* 0x000e620000000a00 */
[----:B0-----:R-:W2:Y:S04]  /*0170*/  LDG.E R0, desc[UR4][R2.64] ;  /* 0x0000000402007981 */ /* 0x001ea8000c1e1900 */
[----:B------:R-:W2:Y:S01]  /*0180*/  LDG.E R9, desc[UR4][R2.64+0x4] ;  /* 0x0000040402097981 */ /* 0x000ea2000c1e1900 */
[----:B-1----:R-:W-:-:S04]  /*0190*/  IMAD.WIDE R4, R7, 0x4, R4 ;  /* 0x0000000407047825 */ /* 0x002fc800078e0204 */
[----:B--2---:R-:W-:-:S05]  /*01a0*/  FADD R9, R0, R9 ;  /* 0x0000000900097221 */ /* 0x004fca0000000000 */
[----:B------:R-:W-:Y:S01]  /*01b0*/  STG.E desc[UR4][R4.64], R9 ;  /* 0x0000000904007986 */ /* 0x000fe2000c101904 */
[----:B------:R-:W-:Y:S05]  /*01c0*/  EXIT ;  /* 0x000000000000794d */ /* 0x000fea0003800000 */
.L_x_1:
[----:B------:R-:W-:-:S00]  /*01d0*/  BRA `(.L_x_1) ;  /* 0xfffffffc00fc7947 */ /* 0x000fc0000383ffff */
[----:B------:R-:W-:-:S00]  /*01e0*/  NOP ;  /* 0x0000000000007918 */ /* 0x000fc00000000000 */
        /* <DEDUP_REMOVED lines=9> */
.L_x_9:


//--------------------- .text._Z12vecDotArray2PfS_ --------------------------
	.section	.text._Z12vecDotArray2PfS_,"ax",@progbits
	.align	128
        .global         _Z12vecDotArray2PfS_
        .type           _Z12vecDotArray2PfS_,@function
        .size           _Z12vecDotArray2PfS_,(.L_x_10 - _Z12vecDotArray2PfS_)
        .other          _Z12vecDotArray2PfS_,@"STO_CUDA_ENTRY STV_DEFAULT"
_Z12vecDotArray2PfS_:
.text._Z12vecDotArray2PfS_:
[----:B------:R-:W-:Y:S01]  /*0000*/  LDC R1, c[0x0][0x37c] ;  /* 0x0000df00ff017b82 */ /* 0x000fe20000000800 */
[----:B------:R-:W0:Y:S07]  /*0010*/  S2R R0, SR_TID.X ;  /* 0x0000000000007919 */ /* 0x000e2e0000002100 */
[----:B------:R-:W0:Y:S01]  /*0020*/  S2UR UR6, SR_CTAID.X ;  /* 0x00000000000679c3 */ /* 0x000e220000002500 */
[----:B------:R-:W1:Y:S07]  /*0030*/  LDCU.64 UR4, c[0x0][0x358] ;  /* 0x00006b00ff0477ac */ /* 0x000e6e0008000a00 */
[----:B------:R-:W0:Y:S08]  /*0040*/  LDC R7, c[0x0][0x360] ;  /* 0x0000d800ff077b82 */ /* 0x000e300000000800 */
[----:B------:R-:W2:Y:S08]  /*0050*/  LDC.64 R2, c[0x0][0x388] ;  /* 0x0000e200ff027b82 */ /* 0x000eb00000000a00 */
[----:B------:R-:W3:Y:S01]  /*0060*/  LDC.64 R4, c[0x0][0x380] ;  /* 0x0000e000ff047b82 */ /* 0x000ee20000000a00 */
[----:B0-----:R-:W-:-:S04]  /*0070*/  IMAD R7, R7, UR6, R0 ;  /* 0x0000000607077c24 */ /* 0x001fc8000f8e0200 */
[----:B--2---:R-:W-:-:S06]  /*0080*/  IMAD.WIDE R2, R7, 0x4, R2 ;  /* 0x0000000407027825 */ /* 0x004fcc00078e0202 */
[----:B-1----:R-:W2:Y:S01]  /*0090*/  LDG.E R2, desc[UR4][R2.64] ;  /* 0x0000000402027981 */ /* 0x002ea2000c1e1900 */
[----:B---3--:R-:W-:-:S04]  /*00a0*/  IMAD.WIDE R4, R7, 0x4, R4 ;  /* 0x0000000407047825 */ /* 0x008fc800078e0204 */
[----:B--2---:R-:W-:-:S05]  /*00b0*/  FMUL R7, R2, R2 ;  /* 0x0000000202077220 */ /* 0x004fca0000400000 */
[----:B------:R-:W-:Y:S01]  /*00c0*/  STG.E desc[UR4][R4.64], R7 ;  /* 0x0000000704007986 */ /* 0x000fe2000c101904 */
[----:B------:R-:W-:Y:S05]  /*00d0*/  EXIT ;  /* 0x000000000000794d */ /* 0x000fea0003800000 */
.L_x_2:
        /* <DEDUP_REMOVED lines=10> */
.L_x_10:


//--------------------- .text._Z11vecDotArrayPfS_S_ --------------------------
	.section	.text._Z11vecDotArrayPfS_S_,"ax",@progbits
	.align	128
        .global         _Z11vecDotArrayPfS_S_
        .type           _Z11vecDotArrayPfS_S_,@function
        .size           _Z11vecDotArrayPfS_S_,(.L_x_11 - _Z11vecDotArrayPfS_S_)
        .other          _Z11vecDotArrayPfS_S_,@"STO_CUDA_ENTRY STV_DEFAULT"
_Z11vecDotArrayPfS_S_:
.text._Z11vecDotArrayPfS_S_:
[----:B------:R-:W-:Y:S01]  /*0000*/  LDC R1, c[0x0][0x37c] ;  /* 0x0000df00ff017b82 */ /* 0x000fe20000000800 */
[----:B------:R-:W0:Y:S07]  /*0010*/  S2R R0, SR_TID.X ;  /* 0x0000000000007919 */ /* 0x000e2e0000002100 */
[----:B------:R-:W0:Y:S01]  /*0020*/  S2UR UR6, SR_CTAID.X ;  /* 0x00000000000679c3 */ /* 0x000e220000002500 */
[----:B------:R-:W1:Y:S07]  /*0030*/  LDCU.64 UR4, c[0x0][0x358] ;  /* 0x00006b00ff0477ac */ /* 0x000e6e0008000a00 */
[----:B------:R-:W0:Y:S08]  /*0040*/  LDC R9, c[0x0][0x360] ;  /* 0x0000d800ff097b82 */ /* 0x000e300000000800 */
[----:B------:R-:W2:Y:S08]  /*0050*/  LDC.64 R2, c[0x0][0x388] ;  /* 0x0000e200ff027b82 */ /* 0x000eb00000000a00 */
[----:B------:R-:W3:Y:S01]  /*0060*/  LDC.64 R4, c[0x0][0x390] ;  /* 0x0000e400ff047b82 */ /* 0x000ee20000000a00 */
[----:B0-----:R-:W-:-:S07]  /*0070*/  IMAD R9, R9, UR6, R0 ;  /* 0x0000000609097c24 */ /* 0x001fce000f8e0200 */
[----:B------:R-:W0:Y:S01]  /*0080*/  LDC.64 R6, c[0x0][0x380] ;  /* 0x0000e000ff067b82 */ /* 0x000e220000000a00 */
[----:B--2---:R-:W-:-:S06]  /*0090*/  IMAD.WIDE R2, R9, 0x4, R2 ;  /* 0x0000000409027825 */ /* 0x004fcc00078e0202 */
[----:B-1----:R-:W2:Y:S01]  /*00a0*/  LDG.E R2, desc[UR4][R2.64] ;  /* 0x0000000402027981 */ /* 0x002ea2000c1e1900 */
[----:B---3--:R-:W-:-:S06]  /*00b0*/  IMAD.WIDE R4, R9, 0x4, R4 ;  /* 0x0000000409047825 */ /* 0x008fcc00078e0204 */
[----:B------:R-:W2:Y:S01]  /*00c0*/  LDG.E R5, desc[UR4][R4.64] ;  /* 0x0000000404057981 */ /* 0x000ea2000c1e1900 */
[----:B0-----:R-:W-:-:S04]  /*00d0*/  IMAD.WIDE R6, R9, 0x4, R6 ;  /* 0x0000000409067825 */ /* 0x001fc800078e0206 */
[----:B--2---:R-:W-:-:S05]  /*00e0*/  FMUL R9, R2, R5 ;  /* 0x0000000502097220 */ /* 0x004fca0000400000 */
[----:B------:R-:W-:Y:S01]  /*00f0*/  STG.E desc[UR4][R6.64], R9 ;  /* 0x0000000906007986 */ /* 0x000fe2000c101904 */
[----:B------:R-:W-:Y:S05]  /*0100*/  EXIT ;  /* 0x000000000000794d */ /* 0x000fea0003800000 */
.L_x_3:
        /* <DEDUP_REMOVED lines=15> */
.L_x_11:


//--------------------- .text._Z12vecScaledSumPfS_S_f --------------------------
	.section	.text._Z12vecScaledSumPfS_S_f,"ax",@progbits
	.align	128
        .global         _Z12vecScaledSumPfS_S_f
        .type           _Z12vecScaledSumPfS_S_f,@function
        .size           _Z12vecScaledSumPfS_S_f,(.L_x_12 - _Z12vecScaledSumPfS_S_f)
        .other          _Z12vecScaledSumPfS_S_f,@"STO_CUDA_ENTRY STV_DEFAULT"
_Z12vecScaledSumPfS_S_f:
.text._Z12vecScaledSumPfS_S_f:
        /* <DEDUP_REMOVED lines=9> */
[----:B------:R-:W4:Y:S01]  /*0090*/  LDCU UR6, c[0x0][0x398] ;  /* 0x00007300ff0677ac */ /* 0x000f220008000800 */
[----:B--2---:R-:W-:-:S06]  /*00a0*/  IMAD.WIDE R2, R9, 0x4, R2 ;  /* 0x0000000409027825 */ /* 0x004fcc00078e0202 */
[----:B-1----:R-:W4:Y:S01]  /*00b0*/  LDG.E R2, desc[UR4][R2.64] ;  /* 0x0000000402027981 */ /* 0x002f22000c1e1900 */
[----:B---3--:R-:W-:-:S06]  /*00c0*/  IMAD.WIDE R4, R9, 0x4, R4 ;  /* 0x0000000409047825 */ /* 0x008fcc00078e0204 */
[----:B------:R-:W4:Y:S01]  /*00d0*/  LDG.E R5, desc[UR4][R4.64] ;  /* 0x0000000404057981 */ /* 0x000f22000c1e1900 */
[----:B0-----:R-:W-:-:S04]  /*00e0*/  IMAD.WIDE R6, R9, 0x4, R6 ;  /* 0x0000000409067825 */ /* 0x001fc800078e0206 */
[----:B----4-:R-:W-:-:S05]  /*00f0*/  FFMA R9, R5, UR6, R2 ;  /* 0x0000000605097c23 */ /* 0x010fca0008000002 */
[----:B------:R-:W-:Y:S01]  /*0100*/  STG.E desc[UR4][R6.64], R9 ;  /* 0x0000000906007986 */ /* 0x000fe2000c101904 */
[----:B------:R-:W-:Y:S05]  /*0110*/  EXIT ;  /* 0x000000000000794d */ /* 0x000fea0003800000 */
.L_x_4:
        /* <DEDUP_REMOVED lines=14> */
.L_x_12:


//--------------------- .text._Z13vecScaledSum2PfS_S_fS_f --------------------------
	.section	.text._Z13vecScaledSum2PfS_S_fS_f,"ax",@progbits
	.align	128
        .global         _Z13vecScaledSum2PfS_S_fS_f
        .type           _Z13vecScaledSum2PfS_S_fS_f,@function
        .size           _Z13vecScaledSum2PfS_S_fS_f,(.L_x_13 - _Z13vecScaledSum2PfS_S_fS_f)
        .other          _Z13vecScaledSum2PfS_S_fS_f,@"STO_CUDA_ENTRY STV_DEFAULT"
_Z13vecScaledSum2PfS_S_fS_f:
.text._Z13vecScaledSum2PfS_S_fS_f:
[----:B------:R-:W-:Y:S01]  /*0000*/  LDC R1, c[0x0][0x37c] ;  /* 0x0000df00ff017b82 */ /* 0x000fe20000000800 */
[----:B------:R-:W0:Y:S07]  /*0010*/  S2R R0, SR_TID.X ;  /* 0x0000000000007919 */ /* 0x000e2e0000002100 */
[----:B------:R-:W0:Y:S01]  /*0020*/  S2UR UR6, SR_CTAID.X ;  /* 0x00000000000679c3 */ /* 0x000e220000002500 */
[----:B------:R-:W1:Y:S01]  /*0030*/  LDCU.64 UR4, c[0x0][0x358] ;  /* 0x00006b00ff0477ac */ /* 0x000e620008000a00 */
[----:B------:R-:W2:Y:S06]  /*0040*/  LDCU UR7, c[0x0][0x3a8] ;  /* 0x00007500ff0777ac */ /* 0x000eac0008000800 */
[----:B------:R-:W0:Y:S08]  /*0050*/  LDC R11, c[0x0][0x360] ;  /* 0x0000d800ff0b7b82 */ /* 0x000e300000000800 */
[----:B------:R-:W3:Y:S08]  /*0060*/  LDC.64 R2, c[0x0][0x388] ;  /* 0x0000e200ff027b82 */ /* 0x000ef00000000a00 */
[----:B------:R-:W4:Y:S08]  /*0070*/  LDC.64 R4, c[0x0][0x390] ;  /* 0x0000e400ff047b82 */ /* 0x000f300000000a00 */
[----:B------:R-:W5:Y:S01]  /*0080*/  LDC.64 R6, c[0x0][0x3a0] ;  /* 0x0000e800ff067b82 */ /* 0x000f620000000a00 */
[----:B0-----:R-:W-:Y:S01]  /*0090*/  IMAD R11, R11, UR6, R0 ;  /* 0x000000060b0b7c24 */ /* 0x001fe2000f8e0200 */
[----:B------:R-:W0:Y:S03]  /*00a0*/  LDCU UR6, c[0x0][0x398] ;  /* 0x00007300ff0677ac */ /* 0x000e260008000800 */
[----:B---3--:R-:W-:-:S03]  /*00b0*/  IMAD.WIDE R2, R11, 0x4, R2 ;  /* 0x000000040b027825 */ /* 0x008fc600078e0202 */
[----:B------:R-:W3:Y:S03]  /*00c0*/  LDC.64 R8, c[0x0][0x380] ;  /* 0x0000e000ff087b82 */ /* 0x000ee60000000a00 */
[----:B-1----:R-:W0:Y:S01]  /*00d0*/  LDG.E R2, desc[UR4][R2.64] ;  /* 0x0000000402027981 */ /* 0x002e22000c1e1900 */
[----:B----4-:R-:W-:-:S06]  /*00e0*/  IMAD.WIDE R4, R11, 0x4, R4 ;  /* 0x000000040b047825 */ /* 0x010fcc00078e0204 */
[----:B------:R-:W0:Y:S01]  /*00f0*/  LDG.E R5, desc[UR4][R4.64] ;  /* 0x0000000404057981 */ /* 0x000e22000c1e1900 */
[----:B-----5:R-:W-:-:S06]  /*0100*/  IMAD.WIDE R6, R11, 0x4, R6 ;  /* 0x000000040b067825 */ /* 0x020fcc00078e0206 */
[----:B------:R-:W2:Y:S01]  /*0110*/  LDG.E R7, desc[UR4][R6.64] ;  /* 0x0000000406077981 */ /* 0x000ea2000c1e1900 */
[----:B---3--:R-:W-:-:S04]  /*0120*/  IMAD.WIDE R8, R11, 0x4, R8 ;  /* 0x000000040b087825 */ /* 0x008fc800078e0208 */
[----:B0-----:R-:W-:-:S04]  /*0130*/  FFMA R0, R5, UR6, R2 ;  /* 0x0000000605007c23 */ /* 0x001fc80008000002 */
[----:B--2---:R-:W-:-:S05]  /*0140*/  FFMA R11, R7, UR7, R0 ;  /* 0x00000007070b7c23 */ /* 0x004fca0008000000 */
[----:B------:R-:W-:Y:S01]  /*0150*/  STG.E desc[UR4][R8.64], R11 ;  /* 0x0000000b08007986 */ /* 0x000fe2000c101904 */
[----:B------:R-:W-:Y:S05]  /*0160*/  EXIT ;  /* 0x000000000000794d */ /* 0x000fea0003800000 */
.L_x_5:
        /* <DEDUP_REMOVED lines=9> */
.L_x_13:


//--------------------- .text._Z8vecEqualPfS_     --------------------------
	.section	.text._Z8vecEqualPfS_,"ax",@progbits
	.align	128
        .global         _Z8vecEqualPfS_
        .type           _Z8vecEqualPfS_,@function
        .size           _Z8vecEqualPfS_,(.L_x_14 - _Z8vecEqualPfS_)
        .other          _Z8vecEqualPfS_,@"STO_CUDA_ENTRY STV_DEFAULT"
_Z8vecEqualPfS_:
.text._Z8vecEqualPfS_:
        /* <DEDUP_REMOVED lines=10> */
[----:B---3--:R-:W-:-:S05]  /*00a0*/  IMAD.WIDE R4, R7, 0x4, R4 ;  /* 0x0000000407047825 */ /* 0x008fca00078e0204 */
[----:B--2---:R-:W-:Y:S01]  /*00b0*/  STG.E desc[UR4][R4.64], R3 ;  /* 0x0000000304007986 */ /* 0x004fe2000c101904 */
[----:B------:R-:W-:Y:S05]  /*00c0*/  EXIT ;  /* 0x000000000000794d */ /* 0x000fea0003800000 */
.L_x_6:
        /* <DEDUP_REMOVED lines=11> */
.L_x_14:


//--------------------- .text._Z14heptaMatrixMul12sparseMatrixPfS0_ --------------------------
	.section	.text._Z14heptaMatrixMul12sparseMatrixPfS0_,"ax",@progbits
	.align	128
        .global         _Z14heptaMatrixMul12sparseMatrixPfS0_
        .type           _Z14heptaMatrixMul12sparseMatrixPfS0_,@function
        .size           _Z14heptaMatrixMul12sparseMatrixPfS0_,(.L_x_15 - _Z14heptaMatrixMul12sparseMatrixPfS0_)
        .other          _Z14heptaMatrixMul12sparseMatrixPfS0_,@"STO_CUDA_ENTRY STV_DEFAULT"
_Z14heptaMatrixMul12sparseMatrixPfS0_:
.text._Z14heptaMatrixMul12sparseMatrixPfS0_:
[----:B------:R-:W-:Y:S01]  /*0000*/  LDC R1, c[0x0][0x37c] ;  /* 0x0000df00ff017b82 */ /* 0x000fe20000000800 */
[----:B------:R-:W0:Y:S07]  /*0010*/  S2R R0, SR_TID.X ;  /* 0x0000000000007919 */ /* 0x000e2e0000002100 */
[----:B------:R-:W0:Y:S01]  /*0020*/  S2UR UR6, SR_CTAID.X ;  /* 0x00000000000679c3 */ /* 0x000e220000002500 */
[----:B------:R-:W1:Y:S07]  /*0030*/  LDCU.64 UR4, c[0x0][0x358] ;  /* 0x00006b00ff0477ac */ /* 0x000e6e0008000a00 */
[----:B------:R-:W0:Y:S08]  /*0040*/  LDC R15, c[0x0][0x360] ;  /* 0x0000d800ff0f7b82 */ /* 0x000e300000000800 */
[----:B------:R-:W2:Y:S08]  /*0050*/  LDC.64 R20, c[0x0][0x3a8] ;  /* 0x0000ea00ff147b82 */ /* 0x000eb00000000a00 */
[----:B------:R-:W3:Y:S08]  /*0060*/  LDC.64 R2, c[0x0][0x3a0] ;  /* 0x0000e800ff027b82 */ /* 0x000ef00000000a00 */
[----:B------:R-:W4:Y:S01]  /*0070*/  LDC.64 R4, c[0x0][0x3b8] ;  /* 0x0000ee00ff047b82 */ /* 0x000f220000000a00 */
[----:B0-----:R-:W-:-:S05]  /*0080*/  IMAD R15, R15, UR6, R0 ;  /* 0x000000060f0f7c24 */ /* 0x001fca000f8e0200 */
[C---:B------:R-:W-:Y:S02]  /*0090*/  VIMNMX R0, PT, PT, R15.reuse, 0x7, !PT ;  /* 0x000000070f007848 */ /* 0x040fe40007fe0100 */
[----:B------:R-:W0:Y:S01]  /*00a0*/  LDC.64 R10, c[0x0][0x3b0] ;  /* 0x0000ec00ff0a7b82 */ /* 0x000e220000000a00 */
[C---:B------:R-:W-:Y:S01]  /*00b0*/  VIMNMX R6, PT, PT, R15.reuse, 0x2, !PT ;  /* 0x000000020f067848 */ /* 0x040fe20007fe0100 */
[----:B--2---:R-:W-:Y:S01]  /*00c0*/  IMAD.WIDE R20, R15, 0x4, R20 ;  /* 0x000000040f147825 */ /* 0x004fe200078e0214 */
[----:B------:R-:W-:-:S05]  /*00d0*/  IADD3 R27, PT, PT, R0, -0x7, RZ ;  /* 0xfffffff9001b7810 */ /* 0x000fca0007ffe0ff */
[----:B------:R-:W2:Y:S01]  /*00e0*/  LDC.64 R8, c[0x0][0x398] ;  /* 0x0000e600ff087b82 */ /* 0x000ea20000000a00 */
[----:B------:R-:W-:Y:S01]  /*00f0*/  VIMNMX R0, PT, PT, R15, 0x1, !PT ;  /* 0x000000010f007848 */ /* 0x000fe20007fe0100 */
[----:B-1----:R3:W5:Y:S01]  /*0100*/  LDG.E R13, desc[UR4][R20.64] ;  /* 0x00000004140d7981 */ /* 0x002762000c1e1900 */
[----:B------:R-:W-:-:S05]  /*0110*/  IADD3 R29, PT, PT, R6, -0x2, RZ ;  /* 0xfffffffe061d7810 */ /* 0x000fca0007ffe0ff */
[----:B------:R-:W1:Y:S01]  /*0120*/  LDC.64 R18, c[0x0][0x390] ;  /* 0x0000e400ff127b82 */ /* 0x000e620000000a00 */
[----:B------:R-:W-:-:S07]  /*0130*/  IADD3 R23, PT, PT, R0, -0x1, RZ ;  /* 0xffffffff00177810 */ /* 0x000fce0007ffe0ff */
[----:B------:R-:W1:Y:S01]  /*0140*/  LDC.64 R6, c[0x0][0x388] ;  /* 0x0000e200ff067b82 */ /* 0x000e620000000a00 */
[----:B---3--:R-:W-:-:S04]  /*0150*/  IMAD.WIDE R20, R15, 0x4, R2 ;  /* 0x000000040f147825 */ /* 0x008fc800078e0202 */
[--C-:B----4-:R-:W-:Y:S01]  /*0160*/  IMAD.WIDE.U32 R22, R23, 0x4, R4.reuse ;  /* 0x0000000417167825 */ /* 0x110fe200078e0004 */
[----:B------:R-:W-:Y:S01]  /*0170*/  ISETP.GT.AND P3, PT, R15, -0x1, PT ;  /* 0xffffffff0f00780c */ /* 0x000fe20003f64270 */
[----:B------:R-:W3:Y:S01]  /*0180*/  LDG.E R14, desc[UR4][R20.64] ;  /* 0x00000004140e7981 */ /* 0x000ee2000c1e1900 */
[----:B------:R-:W4:Y:S01]  /*0190*/  LDC.64 R2, c[0x0][0x380] ;  /* 0x0000e000ff027b82 */ /* 0x000f220000000a00 */
[----:B------:R-:W-:Y:S02]  /*01a0*/  IMAD.WIDE.U32 R28, R29, 0x4, R4 ;  /* 0x000000041d1c7825 */ /* 0x000fe400078e0004 */
[----:B------:R2:W3:Y:S02]  /*01b0*/  LDG.E R0, desc[UR4][R22.64] ;  /* 0x0000000416007981 */ /* 0x0004e4000c1e1900 */
[C---:B0-----:R-:W-:Y:S01]  /*01c0*/  IMAD.WIDE R24, R15.reuse, 0x4, R10 ;  /* 0x000000040f187825 */ /* 0x041fe200078e020a */
[C---:B------:R-:W-:Y:S01]  /*01d0*/  SEL R11, R15.reuse, RZ, P3 ;  /* 0x000000ff0f0b7207 */ /* 0x040fe20001800000 */
[----:B------:R-:W3:Y:S02]  /*01e0*/  LDG.E R12, desc[UR4][R28.64] ;  /* 0x000000041c0c7981 */ /* 0x000ee4000c1e1900 */
[----:B--2---:R-:W-:-:S02]  /*01f0*/  IMAD.WIDE R8, R15, 0x4, R8 ;  /* 0x000000040f087825 */ /* 0x004fc400078e0208 */
[----:B------:R0:W2:Y:S01]  /*0200*/  LDG.E R17, desc[UR4][R24.64] ;  /* 0x0000000418117981 */ /* 0x0000a2000c1e1900 */
[----:B------:R-:W-:Y:S01]  /*0210*/  IADD3 R22, PT, PT, R15, 0x1, RZ ;  /* 0x000000010f167810 */ /* 0x000fe20007ffe0ff */
[----:B------:R-:W-:Y:S02]  /*0220*/  IMAD.WIDE.U32 R26, R27, 0x4, R4 ;  /* 0x000000041b1a7825 */ /* 0x000fe400078e0004 */
[----:B------:R-:W2:Y:S01]  /*0230*/  LDG.E R8, desc[UR4][R8.64] ;  /* 0x0000000408087981 */ /* 0x000ea2000c1e1900 */
[----:B------:R-:W-:Y:S01]  /*0240*/  ISETP.GE.U32.AND P2, PT, R22, 0xa, PT ;  /* 0x0000000a1600780c */ /* 0x000fe20003f46070 */
[C---:B-1----:R-:W-:Y:S02]  /*0250*/  IMAD.WIDE R18, R15.reuse, 0x4, R18 ;  /* 0x000000040f127825 */ /* 0x042fe400078e0212 */
[----:B------:R1:W2:Y:S01]  /*0260*/  LDG.E R16, desc[UR4][R26.64] ;  /* 0x000000041a107981 */ /* 0x0002a2000c1e1900 */
[----:B0-----:R-:W-:Y:S01]  /*0270*/  IADD3 R24, PT, PT, R15, 0x2, RZ ;  /* 0x000000020f187810 */ /* 0x001fe20007ffe0ff */
[----:B------:R-:W-:Y:S01]  /*0280*/  IMAD.WIDE.U32 R10, R11, 0x4, R4 ;  /* 0x000000040b0a7825 */ /* 0x000fe200078e0004 */
[----:B------:R-:W-:Y:S01]  /*0290*/  IADD3 R25, PT, PT, R15, 0x7, RZ ;  /* 0x000000070f197810 */ /* 0x000fe20007ffe0ff */
[----:B------:R-:W2:Y:S01]  /*02a0*/  LDG.E R18, desc[UR4][R18.64] ;  /* 0x0000000412127981 */ /* 0x000ea2000c1e1900 */
[----:B------:R-:W-:-:S02]  /*02b0*/  ISETP.GE.U32.AND P1, PT, R24, 0xa, PT ;  /* 0x0000000a1800780c */ /* 0x000fc40003f26070 */
[----:B-1----:R-:W-:Y:S01]  /*02c0*/  SEL R27, R22, RZ, !P2 ;  /* 0x000000ff161b7207 */ /* 0x002fe20005000000 */
[----:B------:R-:W-:Y:S01]  /*02d0*/  IMAD.WIDE R22, R15, 0x4, R6 ;  /* 0x000000040f167825 */ /* 0x000fe200078e0206 */
[----:B------:R-:W-:Y:S01]  /*02e0*/  ISETP.GE.U32.AND P0, PT, R25, 0xa, PT ;  /* 0x0000000a1900780c */ /* 0x000fe20003f06070 */
[----:B------:R-:W2:Y:S01]  /*02f0*/  LDG.E R10, desc[UR4][R10.64] ;  /* 0x000000040a0a7981 */ /* 0x000ea2000c1e1900 */
[----:B------:R-:W-:Y:S01]  /*0300*/  SEL R7, R24, RZ, !P1 ;  /* 0x000000ff18077207 */ /* 0x000fe20004800000 */
[--C-:B------:R-:W-:Y:S01]  /*0310*/  IMAD.WIDE.U32 R20, R27, 0x4, R4.reuse ;  /* 0x000000041b147825 */ /* 0x100fe200078e0004 */
[----:B------:R-:W-:Y:S01]  /*0320*/  SEL R25, R25, RZ, !P0 ;  /* 0x000000ff19197207 */ /* 0x000fe20004000000 */
[----:B------:R-:W2:Y:S02]  /*0330*/  LDG.E R22, desc[UR4][R22.64] ;  /* 0x0000000416167981 */ /* 0x000ea4000c1e1900 */
[----:B------:R-:W-:Y:S02]  /*0340*/  IMAD.WIDE.U32 R6, R7, 0x4, R4 ;  /* 0x0000000407067825 */ /* 0x000fe400078e0004 */
[----:B------:R-:W2:Y:S02]  /*0350*/  LDG.E R20, desc[UR4][R20.64] ;  /* 0x0000000414147981 */ /* 0x000ea4000c1e1900 */
[----:B----4-:R-:W-:-:S02]  /*0360*/  IMAD.WIDE R2, R15, 0x4, R2 ;  /* 0x000000040f027825 */ /* 0x010fc400078e0202 */
[----:B------:R-:W4:Y:S02]  /*0370*/  LDG.E R6, desc[UR4][R6.64] ;  /* 0x0000000406067981 */ /* 0x000f24000c1e1900 */
[----:B------:R-:W-:Y:S02]  /*0380*/  IMAD.WIDE.U32 R4, R25, 0x4, R4 ;  /* 0x0000000419047825 */ /* 0x000fe400078e0004 */
[----:B------:R0:W4:Y:S04]  /*0390*/  LDG.E R9, desc[UR4][R2.64] ;  /* 0x0000000402097981 */ /* 0x000128000c1e1900 */
[----:B------:R1:W4:Y:S01]  /*03a0*/  LDG.E R4, desc[UR4][R4.64] ;  /* 0x0000000404047981 */ /* 0x000322000c1e1900 */
[----:B------:R-:W-:-:S04]  /*03b0*/  ISETP.GT.AND P4, PT, R15, 0x1, PT ;  /* 0x000000010f00780c */ /* 0x000fc80003f84270 */
[----:B------:R-:W-:Y:S01]  /*03c0*/  FSEL R24, RZ, 1, !P4 ;  /* 0x3f800000ff187808 */ /* 0x000fe20006000000 */
[----:B0-----:R-:W0:Y:S01]  /*03d0*/  LDC.64 R2, c[0x0][0x3c0] ;  /* 0x0000f000ff027b82 */ /* 0x001e220000000a00 */
[C---:B------:R-:W-:Y:S02]  /*03e0*/  ISETP.GT.AND P4, PT, R15.reuse, 0x6, PT ;  /* 0x000000060f00780c */ /* 0x040fe40003f84270 */
[----:B-1----:R-:W-:Y:S01]  /*03f0*/  FSEL R5, RZ, 1, !P3 ;  /* 0x3f800000ff057808 */ /* 0x002fe20005800000 */
[----:B0-----:R-:W-:-:S04]  /*0400*/  IMAD.WIDE R2, R15, 0x4, R2 ;  /* 0x000000040f027825 */ /* 0x001fc800078e0202 */
[----:B-----5:R-:W-:Y:S01]  /*0410*/  FMUL R13, R13, R24 ;  /* 0x000000180d0d7220 */ /* 0x020fe20000400000 */
[----:B------:R-:W-:Y:S02]  /*0420*/  FSEL R24, RZ, 1, !P4 ;  /* 0x3f800000ff187808 */ /* 0x000fe40006000000 */
[----:B------:R-:W-:-:S04]  /*0430*/  ISETP.GT.AND P4, PT, R15, RZ, PT ;  /* 0x000000ff0f00720c */ /* 0x000fc80003f84270 */
[----:B------:R-:W-:-:S05]  /*0440*/  FSEL R7, RZ, 1, !P4 ;  /* 0x3f800000ff077808 */ /* 0x000fca0006000000 */
[----:B---3--:R-:W-:Y:S01]  /*0450*/  FMUL R14, R14, R7 ;  /* 0x000000070e0e7220 */ /* 0x008fe20000400000 */
[----:B------:R-:W-:Y:S01]  /*0460*/  FMUL R12, R13, R12 ;  /* 0x0000000c0d0c7220 */ /* 0x000fe20000400000 */
[----:B--2---:R-:W-:Y:S01]  /*0470*/  FMUL R17, R17, R24 ;  /* 0x0000001811117220 */ /* 0x004fe20000400000 */
[----:B------:R-:W-:Y:S01]  /*0480*/  FMUL R8, R8, R5 ;  /* 0x0000000508087220 */ /* 0x000fe20000400000 */
[----:B------:R-:W-:Y:S02]  /*0490*/  FSEL R5, RZ, 1, P2 ;  /* 0x3f800000ff057808 */ /* 0x000fe40001000000 */
[----:B------:R-:W-:-:S04]  /*04a0*/  FFMA R17, R17, R16, R12 ;  /* 0x0000001011117223 */ /* 0x000fc8000000000c */
[----:B------:R-:W-:Y:S01]  /*04b0*/  FFMA R17, R14, R0, R17 ;  /* 0x000000000e117223 */ /* 0x000fe20000000011 */
[----:B------:R-:W-:Y:S01]  /*04c0*/  FMUL R18, R18, R5 ;  /* 0x0000000512127220 */ /* 0x000fe20000400000 */
[----:B------:R-:W-:Y:S02]  /*04d0*/  FSEL R5, RZ, 1, P1 ;  /* 0x3f800000ff057808 */ /* 0x000fe40000800000 */
[----:B------:R-:W-:Y:S01]  /*04e0*/  FSEL R0, RZ, 1, P0 ;  /* 0x3f800000ff007808 */ /* 0x000fe20000000000 */
[----:B------:R-:W-:Y:S02]  /*04f0*/  FFMA R17, R8, R10, R17 ;  /* 0x0000000a08117223 */ /* 0x000fe40000000011 */
[----:B------:R-:W-:Y:S02]  /*0500*/  FMUL R22, R22, R5 ;  /* 0x0000000516167220 */ /* 0x000fe40000400000 */
[----:B------:R-:W-:-:S04]  /*0510*/  FFMA R17, R18, R20, R17 ;  /* 0x0000001412117223 */ /* 0x000fc80000000011 */
[----:B----4-:R-:W-:Y:S01]  /*0520*/  FFMA R17, R22, R6, R17 ;  /* 0x0000000616117223 */ /* 0x010fe20000000011 */
[----:B------:R-:W-:-:S04]  /*0530*/  FMUL R0, R9, R0 ;  /* 0x0000000009007220 */ /* 0x000fc80000400000 */
[----:B------:R-:W-:-:S05]  /*0540*/  FFMA R17, R0, R4, R17 ;  /* 0x0000000400117223 */ /* 0x000fca0000000011 */
[----:B------:R-:W-:Y:S01]  /*0550*/  STG.E desc[UR4][R2.64], R17 ;  /* 0x0000001102007986 */ /* 0x000fe2000c101904 */
[----:B------:R-:W-:Y:S05]  /*0560*/  EXIT ;  /* 0x000000000000794d */ /* 0x000fea0003800000 */
.L_x_7:
        /* <DEDUP_REMOVED lines=9> */
.L_x_15:


//--------------------- .text._Z10Assignment12sparseMatrixPfS0_ --------------------------
	.section	.text._Z10Assignment12sparseMatrixPfS0_,"ax",@progbits
	.align	128
        .global         _Z10Assignment12sparseMatrixPfS0_
        .type           _Z10Assignment12sparseMatrixPfS0_,@function
        .size           _Z10Assignment12sparseMatrixPfS0_,(.L_x_16 - _Z10Assignment12sparseMatrixPfS0_)
        .other          _Z10Assignment12sparseMatrixPfS0_,@"STO_CUDA_ENTRY STV_DEFAULT"
_Z10Assignment12sparseMatrixPfS0_:
.text._Z10Assignment12sparseMatrixPfS0_:
[----:B------:R-:W-:Y:S01]  /*0000*/  LDC R1, c[0x0][0x37c] ;  /* 0x0000df00ff017b82 */ /* 0x000fe20000000800 */
[----:B------:R-:W0:Y:S07]  /*0010*/  S2R R0, SR_TID.X ;  /* 0x0000000000007919 */ /* 0x000e2e0000002100 */
[----:B------:R-:W0:Y:S01]  /*0020*/  S2UR UR6, SR_CTAID.X ;  /* 0x00000000000679c3 */ /* 0x000e220000002500 */
[----:B------:R-:W1:Y:S01]  /*0030*/  LDCU.64 UR4, c[0x0][0x358] ;  /* 0x00006b00ff0477ac */ /* 0x000e620008000a00 */
[----:B------:R-:W-:-:S06]  /*0040*/  MOV R25, 0x40000000 ;  /* 0x4000000000197802 */ /* 0x000fcc0000000f00 */
[----:B------:R-:W0:Y:S08]  /*0050*/  LDC R7, c[0x0][0x360] ;  /* 0x0000d800ff077b82 */ /* 0x000e300000000800 */
[----:B------:R-:W2:Y:S08]  /*0060*/  LDC.64 R18, c[0x0][0x398] ;  /* 0x0000e600ff127b82 */ /* 0x000eb00000000a00 */
[----:B------:R-:W3:Y:S08]  /*0070*/  LDC.64 R20, c[0x0][0x3a0] ;  /* 0x0000e800ff147b82 */ /* 0x000ef00000000a00 */
[----:B------:R-:W4:Y:S01]  /*0080*/  LDC.64 R16, c[0x0][0x3a8] ;  /* 0x0000ea00ff107b82 */ /* 0x000f220000000a00 */
[----:B0-----:R-:W-:-:S05]  /*0090*/  IMAD R7, R7, UR6, R0 ;  /* 0x0000000607077c24 */ /* 0x001fca000f8e0200 */
[----:B------:R-:W-:Y:S02]  /*00a0*/  I2FP.F32.S32 R23, R7 ;  /* 0x0000000700177245 */ /* 0x000fe40000201400 */
[----:B------:R-:W0:Y:S01]  /*00b0*/  LDC.64 R14, c[0x0][0x3b0] ;  /* 0x0000ec00ff0e7b82 */ /* 0x000e220000000a00 */
[----:B--2---:R-:W-:-:S05]  /*00c0*/  IMAD.WIDE R18, R7, 0x4, R18 ;  /* 0x0000000407127825 */ /* 0x004fca00078e0212 */
[----:B-1----:R-:W-:Y:S02]  /*00d0*/  STG.E desc[UR4][R18.64], R23 ;  /* 0x0000001712007986 */ /* 0x002fe4000c101904 */
[----:B------:R-:W1:Y:S01]  /*00e0*/  LDC.64 R12, c[0x0][0x390] ;  /* 0x0000e400ff0c7b82 */ /* 0x000e620000000a00 */
[----:B---3--:R-:W-:-:S05]  /*00f0*/  IMAD.WIDE R20, R7, 0x4, R20 ;  /* 0x0000000407147825 */ /* 0x008fca00078e0214 */
[----:B------:R-:W-:Y:S02]  /*0100*/  STG.E desc[UR4][R20.64], RZ ;  /* 0x000000ff14007986 */ /* 0x000fe4000c101904 */
[----:B------:R-:W2:Y:S01]  /*0110*/  LDC.64 R10, c[0x0][0x388] ;  /* 0x0000e200ff0a7b82 */ /* 0x000ea20000000a00 */
[----:B----4-:R-:W-:-:S05]  /*0120*/  IMAD.WIDE R16, R7, 0x4, R16 ;  /* 0x0000000407107825 */ /* 0x010fca00078e0210 */
[----:B------:R-:W-:Y:S02]  /*0130*/  STG.E desc[UR4][R16.64], RZ ;  /* 0x000000ff10007986 */ /* 0x000fe4000c101904 */
[----:B------:R-:W3:Y:S01]  /*0140*/  LDC.64 R8, c[0x0][0x380] ;  /* 0x0000e000ff087b82 */ /* 0x000ee20000000a00 */
[----:B0-----:R-:W-:-:S05]  /*0150*/  IMAD.WIDE R14, R7, 0x4, R14 ;  /* 0x00000004070e7825 */ /* 0x001fca00078e020e */
[----:B------:R-:W-:Y:S02]  /*0160*/  STG.E desc[UR4][R14.64], RZ ;  /* 0x000000ff0e007986 */ /* 0x000fe4000c101904 */
[----:B------:R-:W0:Y:S01]  /*0170*/  LDC.64 R4, c[0x0][0x3b8] ;  /* 0x0000ee00ff047b82 */ /* 0x000e220000000a00 */
[----:B-1----:R-:W-:-:S05]  /*0180*/  IMAD.WIDE R12, R7, 0x4, R12 ;  /* 0x00000004070c7825 */ /* 0x002fca00078e020c */
[----:B------:R-:W-:Y:S02]  /*0190*/  STG.E desc[UR4][R12.64], RZ ;  /* 0x000000ff0c007986 */ /* 0x000fe4000c101904 */
[----:B------:R-:W1:Y:S01]  /*01a0*/  LDC.64 R2, c[0x0][0x3c0] ;  /* 0x0000f000ff027b82 */ /* 0x000e620000000a00 */
[----:B--2---:R-:W-:-:S05]  /*01b0*/  IMAD.WIDE R10, R7, 0x4, R10 ;  /* 0x00000004070a7825 */ /* 0x004fca00078e020a */
[----:B------:R-:W-:Y:S01]  /*01c0*/  STG.E desc[UR4][R10.64], RZ ;  /* 0x000000ff0a007986 */ /* 0x000fe2000c101904 */
[----:B---3--:R-:W-:-:S05]  /*01d0*/  IMAD.WIDE R8, R7, 0x4, R8 ;  /* 0x0000000407087825 */ /* 0x008fca00078e0208 */
[----:B------:R-:W-:Y:S01]  /*01e0*/  STG.E desc[UR4][R8.64], RZ ;  /* 0x000000ff08007986 */ /* 0x000fe2000c101904 */
[----:B0-----:R-:W-:-:S04]  /*01f0*/  IMAD.WIDE R4, R7, 0x4, R4 ;  /* 0x0000000407047825 */ /* 0x001fc800078e0204 */
[----:B-1----:R-:W-:-:S04]  /*0200*/  IMAD.WIDE R2, R7, 0x4, R2 ;  /* 0x0000000407027825 */ /* 0x002fc800078e0202 */
[----:B------:R-:W-:-:S05]  /*0210*/  HFMA2 R7, -RZ, RZ, 1.875, 0 ;  /* 0x3f800000ff077431 */ /* 0x000fca00000001ff */
[----:B------:R-:W-:Y:S04]  /*0220*/  STG.E desc[UR4][R4.64], R7 ;  /* 0x0000000704007986 */ /* 0x000fe8000c101904 */
[----:B------:R-:W-:Y:S01]  /*0230*/  STG.E desc[UR4][R2.64], R25 ;  /* 0x0000001902007986 */ /* 0x000fe2000c101904 */
[----:B------:R-:W-:Y:S05]  /*0240*/  EXIT ;  /* 0x000000000000794d */ /* 0x000fea0003800000 */
.L_x_8:
        /* <DEDUP_REMOVED lines=11> */
.L_x_16:


//--------------------- .nv.shared.reserved.0     --------------------------
	.section	.nv.shared.reserved.0,"aw",@nobits
	.weak		__nv_reservedSMEM_offset_0_alias
	.size		__nv_reservedSMEM_offset_0_alias, 0, 64
	.other		__nv_reservedSMEM_offset_0_alias,@"STO_CUDA_RESERVED_SHARED STV_DEFAULT"
__nv_reservedSMEM_offset_0_alias:
	.zero		0
	.zero		64


//--------------------- .nv.constant0._Z11vecAddReducPfS_i --------------------------
	.section	.nv.constant0._Z11vecAddReducPfS_i,"a",@progbits
	.sectionflags	@""
	.align	4
.nv.constant0._Z11vecAddReducPfS_i:
	.zero		916


//--------------------- .nv.constant0._Z12vecDotArray2PfS_ --------------------------
	.section	.nv.constant0._Z12vecDotArray2PfS_,"a",@progbits
	.sectionflags	@""
	.align	4
.nv.constant0._Z12vecDotArray2PfS_:
	.zero		912


//--------------------- .nv.constant0._Z11vecDotArrayPfS_S_ --------------------------
	.section	.nv.constant0._Z11vecDotArrayPfS_S_,"a",@progbits
	.sectionflags	@""
	.align	4
.nv.constant0._Z11vecDotArrayPfS_S_:
	.zero		920


//--------------------- .nv.constant0._Z12vecScaledSumPfS_S_f --------------------------
	.section	.nv.constant0._Z12vecScaledSumPfS_S_f,"a",@progbits
	.sectionflags	@""
	.align	4
.nv.constant0._Z12vecScaledSumPfS_S_f:
	.zero		924


//--------------------- .nv.constant0._Z13vecScaledSum2PfS_S_fS_f --------------------------
	.section	.nv.constant0._Z13vecScaledSum2PfS_S_fS_f,"a",@progbits
	.sectionflags	@""
	.align	4
.nv.constant0._Z13vecScaledSum2PfS_S_fS_f:
	.zero		940


//--------------------- .nv.constant0._Z8vecEqualPfS_ --------------------------
	.section	.nv.constant0._Z8vecEqualPfS_,"a",@progbits
	.sectionflags	@""
	.align	4
.nv.constant0._Z8vecEqualPfS_:
	.zero		912


//--------------------- .nv.constant0._Z14heptaMatrixMul12sparseMatrixPfS0_ --------------------------
	.section	.nv.constant0._Z14heptaMatrixMul12sparseMatrixPfS0_,"a",@progbits
	.sectionflags	@""
	.align	4
.nv.constant0._Z14heptaMatrixMul12sparseMatrixPfS0_:
	.zero		968


//--------------------- .nv.constant0._Z10Assignment12sparseMatrixPfS0_ --------------------------
	.section	.nv.constant0._Z10Assignment12sparseMatrixPfS0_,"a",@progbits
	.sectionflags	@""
	.align	4
.nv.constant0._Z10Assignment12sparseMatrixPfS0_:
	.zero		968


//--------------------- SYMBOLS --------------------------

	.type		.nv.reservedSmem.offset0,@object
	.size		.nv.reservedSmem.offset0,0x4
